//
// Generated by NVIDIA NVVM Compiler
//
// Compiler Build ID: CL-36424714
// Cuda compilation tools, release 13.0, V13.0.88
// Based on NVVM 20.0.0
//

.version 9.0
.target sm_100
.address_size 64

	// .globl	my_kernel_kernel0
// _ZZ17my_kernel_kernel0E18PaddedInput_shared has been demoted
// _ZZ17my_kernel_kernel0E18placeholder_shared has been demoted

.visible .entry my_kernel_kernel0(
	.param .u64 .ptr .align 1 my_kernel_kernel0_param_0,
	.param .u64 .ptr .align 1 my_kernel_kernel0_param_1,
	.param .u64 .ptr .align 1 my_kernel_kernel0_param_2,
	.param .u64 .ptr .align 1 my_kernel_kernel0_param_3
)
{
	.local .align 16 .b8 	__local_depot0[800];
	.reg .b64 	%SP;
	.reg .b64 	%SPL;
	.reg .pred 	%p<8>;
	.reg .b16 	%rs<25>;
	.reg .b32 	%r<112>;
	.reg .b32 	%f<1404>;
	.reg .b64 	%rd<60>;
	// demoted variable
	.shared .align 4 .b8 _ZZ17my_kernel_kernel0E18PaddedInput_shared[3600];
	// demoted variable
	.shared .align 4 .b8 _ZZ17my_kernel_kernel0E18placeholder_shared[1536];
	mov.u64 	%SPL, __local_depot0;
	add.u64 	%rd1, %SPL, 0;
	mov.f32 	%f1204, 0f00000000;
	st.local.v4.f32 	[%rd1], {%f1204, %f1204, %f1204, %f1204};
	st.local.v4.f32 	[%rd1+400], {%f1204, %f1204, %f1204, %f1204};
	st.local.v4.f32 	[%rd1+80], {%f1204, %f1204, %f1204, %f1204};
	st.local.v4.f32 	[%rd1+480], {%f1204, %f1204, %f1204, %f1204};
	st.local.v4.f32 	[%rd1+160], {%f1204, %f1204, %f1204, %f1204};
	st.local.v4.f32 	[%rd1+560], {%f1204, %f1204, %f1204, %f1204};
	st.local.v4.f32 	[%rd1+240], {%f1204, %f1204, %f1204, %f1204};
	st.local.v4.f32 	[%rd1+640], {%f1204, %f1204, %f1204, %f1204};
	st.local.v4.f32 	[%rd1+320], {%f1204, %f1204, %f1204, %f1204};
	st.local.v4.f32 	[%rd1+720], {%f1204, %f1204, %f1204, %f1204};
	st.local.v4.f32 	[%rd1+48], {%f1204, %f1204, %f1204, %f1204};
	st.local.v4.f32 	[%rd1+448], {%f1204, %f1204, %f1204, %f1204};
	st.local.v4.f32 	[%rd1+128], {%f1204, %f1204, %f1204, %f1204};
	st.local.v4.f32 	[%rd1+528], {%f1204, %f1204, %f1204, %f1204};
	st.local.v4.f32 	[%rd1+208], {%f1204, %f1204, %f1204, %f1204};
	st.local.v4.f32 	[%rd1+608], {%f1204, %f1204, %f1204, %f1204};
	st.local.v4.f32 	[%rd1+288], {%f1204, %f1204, %f1204, %f1204};
	st.local.v4.f32 	[%rd1+688], {%f1204, %f1204, %f1204, %f1204};
	st.local.v4.f32 	[%rd1+368], {%f1204, %f1204, %f1204, %f1204};
	st.local.v4.f32 	[%rd1+768], {%f1204, %f1204, %f1204, %f1204};
	st.local.v4.f32 	[%rd1+16], {%f1204, %f1204, %f1204, %f1204};
	st.local.v4.f32 	[%rd1+416], {%f1204, %f1204, %f1204, %f1204};
	st.local.v4.f32 	[%rd1+96], {%f1204, %f1204, %f1204, %f1204};
	st.local.v4.f32 	[%rd1+496], {%f1204, %f1204, %f1204, %f1204};
	st.local.v4.f32 	[%rd1+176], {%f1204, %f1204, %f1204, %f1204};
	st.local.v4.f32 	[%rd1+576], {%f1204, %f1204, %f1204, %f1204};
	st.local.v4.f32 	[%rd1+256], {%f1204, %f1204, %f1204, %f1204};
	st.local.v4.f32 	[%rd1+656], {%f1204, %f1204, %f1204, %f1204};
	st.local.v4.f32 	[%rd1+336], {%f1204, %f1204, %f1204, %f1204};
	st.local.v4.f32 	[%rd1+736], {%f1204, %f1204, %f1204, %f1204};
	st.local.v4.f32 	[%rd1+32], {%f1204, %f1204, %f1204, %f1204};
	st.local.v4.f32 	[%rd1+432], {%f1204, %f1204, %f1204, %f1204};
	st.local.v4.f32 	[%rd1+64], {%f1204, %f1204, %f1204, %f1204};
	st.local.v4.f32 	[%rd1+464], {%f1204, %f1204, %f1204, %f1204};
	st.local.v4.f32 	[%rd1+112], {%f1204, %f1204, %f1204, %f1204};
	st.local.v4.f32 	[%rd1+512], {%f1204, %f1204, %f1204, %f1204};
	st.local.v4.f32 	[%rd1+144], {%f1204, %f1204, %f1204, %f1204};
	st.local.v4.f32 	[%rd1+544], {%f1204, %f1204, %f1204, %f1204};
	st.local.v4.f32 	[%rd1+192], {%f1204, %f1204, %f1204, %f1204};
	st.local.v4.f32 	[%rd1+592], {%f1204, %f1204, %f1204, %f1204};
	st.local.v4.f32 	[%rd1+224], {%f1204, %f1204, %f1204, %f1204};
	st.local.v4.f32 	[%rd1+624], {%f1204, %f1204, %f1204, %f1204};
	st.local.v4.f32 	[%rd1+272], {%f1204, %f1204, %f1204, %f1204};
	st.local.v4.f32 	[%rd1+672], {%f1204, %f1204, %f1204, %f1204};
	st.local.v4.f32 	[%rd1+304], {%f1204, %f1204, %f1204, %f1204};
	st.local.v4.f32 	[%rd1+704], {%f1204, %f1204, %f1204, %f1204};
	st.local.v4.f32 	[%rd1+352], {%f1204, %f1204, %f1204, %f1204};
	st.local.v4.f32 	[%rd1+752], {%f1204, %f1204, %f1204, %f1204};
	st.local.v4.f32 	[%rd1+384], {%f1204, %f1204, %f1204, %f1204};
	st.local.v4.f32 	[%rd1+784], {%f1204, %f1204, %f1204, %f1204};
	mov.u32 	%r14, %tid.x;
	cvt.u16.u32 	%rs4, %r14;
	mul.hi.u16 	%rs5, %rs4, 2622;
	cvt.u32.u16 	%r15, %rs5;
	mov.u32 	%r16, %ctaid.x;
	shr.u32 	%r17, %r16, 1;
	mul.lo.s32 	%r18, %r17, 64800;
	mad.lo.s32 	%r19, %r15, 194400, %r18;
	mul.lo.s16 	%rs6, %rs5, 25;
	sub.s16 	%rs7, %rs4, %rs6;
	mul.wide.u16 	%r20, %rs7, 2592;
	add.s32 	%r1, %r19, %r20;
	mul.lo.s16 	%rs8, %rs4, 3;
	add.s16 	%rs9, %rs8, 1;
	mul.hi.u16 	%rs10, %rs9, 6991;
	shr.u16 	%rs11, %rs10, 3;
	cvt.u32.u16 	%r21, %rs11;
	mad.lo.s32 	%r22, %r21, 194400, %r18;
	mul.lo.s16 	%rs12, %rs11, 75;
	sub.s16 	%rs13, %rs9, %rs12;
	mul.wide.u16 	%r23, %rs13, 864;
	add.s32 	%r2, %r22, %r23;
	add.s16 	%rs14, %rs8, 2;
	mul.hi.u16 	%rs15, %rs14, 6991;
	shr.u16 	%rs16, %rs15, 3;
	cvt.u32.u16 	%r24, %rs16;
	mad.lo.s32 	%r25, %r24, 194400, %r18;
	mul.lo.s16 	%rs17, %rs16, 75;
	sub.s16 	%rs18, %rs14, %rs17;
	mul.wide.u16 	%r26, %rs18, 864;
	add.s32 	%r3, %r25, %r26;
	add.s16 	%rs19, %rs8, 144;
	mul.hi.u16 	%rs20, %rs19, 6991;
	shr.u16 	%rs1, %rs20, 3;
	add.s16 	%rs21, %rs8, 145;
	mul.hi.u16 	%rs22, %rs21, 6991;
	shr.u16 	%rs2, %rs22, 3;
	add.s16 	%rs23, %rs8, 146;
	mul.hi.u16 	%rs24, %rs23, 6991;
	shr.u16 	%rs3, %rs24, 3;
	mov.b32 	%r108, 0;
	mov.u32 	%r30, _ZZ17my_kernel_kernel0E18PaddedInput_shared;
	mad.lo.s32 	%r31, %r14, 72, %r30;
	mov.f32 	%f1205, %f1204;
	mov.f32 	%f1206, %f1204;
	mov.f32 	%f1207, %f1204;
	mov.f32 	%f1208, %f1204;
	mov.f32 	%f1209, %f1204;
	mov.f32 	%f1210, %f1204;
	mov.f32 	%f1211, %f1204;
	mov.f32 	%f1212, %f1204;
	mov.f32 	%f1213, %f1204;
	mov.f32 	%f1214, %f1204;
	mov.f32 	%f1215, %f1204;
	mov.f32 	%f1216, %f1204;
	mov.f32 	%f1217, %f1204;
	mov.f32 	%f1218, %f1204;
	mov.f32 	%f1219, %f1204;
	mov.f32 	%f1220, %f1204;
	mov.f32 	%f1221, %f1204;
	mov.f32 	%f1222, %f1204;
	mov.f32 	%f1223, %f1204;
	mov.f32 	%f1224, %f1204;
	mov.f32 	%f1225, %f1204;
	mov.f32 	%f1226, %f1204;
	mov.f32 	%f1227, %f1204;
	mov.f32 	%f1228, %f1204;
	mov.f32 	%f1229, %f1204;
	mov.f32 	%f1230, %f1204;
	mov.f32 	%f1231, %f1204;
	mov.f32 	%f1232, %f1204;
	mov.f32 	%f1233, %f1204;
	mov.f32 	%f1234, %f1204;
	mov.f32 	%f1235, %f1204;
	mov.f32 	%f1236, %f1204;
	mov.f32 	%f1237, %f1204;
	mov.f32 	%f1238, %f1204;
	mov.f32 	%f1239, %f1204;
	mov.f32 	%f1240, %f1204;
	mov.f32 	%f1241, %f1204;
	mov.f32 	%f1242, %f1204;
	mov.f32 	%f1243, %f1204;
	mov.f32 	%f1244, %f1204;
	mov.f32 	%f1245, %f1204;
	mov.f32 	%f1246, %f1204;
	mov.f32 	%f1247, %f1204;
	mov.f32 	%f1248, %f1204;
	mov.f32 	%f1249, %f1204;
	mov.f32 	%f1250, %f1204;
	mov.f32 	%f1251, %f1204;
	mov.f32 	%f1252, %f1204;
	mov.f32 	%f1253, %f1204;
	mov.f32 	%f1254, %f1204;
	mov.f32 	%f1255, %f1204;
	mov.f32 	%f1256, %f1204;
	mov.f32 	%f1257, %f1204;
	mov.f32 	%f1258, %f1204;
	mov.f32 	%f1259, %f1204;
	mov.f32 	%f1260, %f1204;
	mov.f32 	%f1261, %f1204;
	mov.f32 	%f1262, %f1204;
	mov.f32 	%f1263, %f1204;
	mov.f32 	%f1264, %f1204;
	mov.f32 	%f1265, %f1204;
	mov.f32 	%f1266, %f1204;
	mov.f32 	%f1267, %f1204;
	mov.f32 	%f1268, %f1204;
	mov.f32 	%f1269, %f1204;
	mov.f32 	%f1270, %f1204;
	mov.f32 	%f1271, %f1204;
	mov.f32 	%f1272, %f1204;
	mov.f32 	%f1273, %f1204;
	mov.f32 	%f1274, %f1204;
	mov.f32 	%f1275, %f1204;
	mov.f32 	%f1276, %f1204;
	mov.f32 	%f1277, %f1204;
	mov.f32 	%f1278, %f1204;
	mov.f32 	%f1279, %f1204;
	mov.f32 	%f1280, %f1204;
	mov.f32 	%f1281, %f1204;
	mov.f32 	%f1282, %f1204;
	mov.f32 	%f1283, %f1204;
	mov.f32 	%f1284, %f1204;
	mov.f32 	%f1285, %f1204;
	mov.f32 	%f1286, %f1204;
	mov.f32 	%f1287, %f1204;
	mov.f32 	%f1288, %f1204;
	mov.f32 	%f1289, %f1204;
	mov.f32 	%f1290, %f1204;
	mov.f32 	%f1291, %f1204;
	mov.f32 	%f1292, %f1204;
	mov.f32 	%f1293, %f1204;
	mov.f32 	%f1294, %f1204;
	mov.f32 	%f1295, %f1204;
	mov.f32 	%f1296, %f1204;
	mov.f32 	%f1297, %f1204;
	mov.f32 	%f1298, %f1204;
	mov.f32 	%f1299, %f1204;
	mov.f32 	%f1300, %f1204;
	mov.f32 	%f1301, %f1204;
	mov.f32 	%f1302, %f1204;
	mov.f32 	%f1303, %f1204;
	mov.f32 	%f1304, %f1204;
	mov.f32 	%f1305, %f1204;
	mov.f32 	%f1306, %f1204;
	mov.f32 	%f1307, %f1204;
	mov.f32 	%f1308, %f1204;
	mov.f32 	%f1309, %f1204;
	mov.f32 	%f1310, %f1204;
	mov.f32 	%f1311, %f1204;
	mov.f32 	%f1312, %f1204;
	mov.f32 	%f1313, %f1204;
	mov.f32 	%f1314, %f1204;
	mov.f32 	%f1315, %f1204;
	mov.f32 	%f1316, %f1204;
	mov.f32 	%f1317, %f1204;
	mov.f32 	%f1318, %f1204;
	mov.f32 	%f1319, %f1204;
	mov.f32 	%f1320, %f1204;
	mov.f32 	%f1321, %f1204;
	mov.f32 	%f1322, %f1204;
	mov.f32 	%f1323, %f1204;
	mov.f32 	%f1324, %f1204;
	mov.f32 	%f1325, %f1204;
	mov.f32 	%f1326, %f1204;
	mov.f32 	%f1327, %f1204;
	mov.f32 	%f1328, %f1204;
	mov.f32 	%f1329, %f1204;
	mov.f32 	%f1330, %f1204;
	mov.f32 	%f1331, %f1204;
	mov.f32 	%f1332, %f1204;
	mov.f32 	%f1333, %f1204;
	mov.f32 	%f1334, %f1204;
	mov.f32 	%f1335, %f1204;
	mov.f32 	%f1336, %f1204;
	mov.f32 	%f1337, %f1204;
	mov.f32 	%f1338, %f1204;
	mov.f32 	%f1339, %f1204;
	mov.f32 	%f1340, %f1204;
	mov.f32 	%f1341, %f1204;
	mov.f32 	%f1342, %f1204;
	mov.f32 	%f1343, %f1204;
	mov.f32 	%f1344, %f1204;
	mov.f32 	%f1345, %f1204;
	mov.f32 	%f1346, %f1204;
	mov.f32 	%f1347, %f1204;
	mov.f32 	%f1348, %f1204;
	mov.f32 	%f1349, %f1204;
	mov.f32 	%f1350, %f1204;
	mov.f32 	%f1351, %f1204;
	mov.f32 	%f1352, %f1204;
	mov.f32 	%f1353, %f1204;
	mov.f32 	%f1354, %f1204;
	mov.f32 	%f1355, %f1204;
	mov.f32 	%f1356, %f1204;
	mov.f32 	%f1357, %f1204;
	mov.f32 	%f1358, %f1204;
	mov.f32 	%f1359, %f1204;
	mov.f32 	%f1360, %f1204;
	mov.f32 	%f1361, %f1204;
	mov.f32 	%f1362, %f1204;
	mov.f32 	%f1363, %f1204;
	mov.f32 	%f1364, %f1204;
	mov.f32 	%f1365, %f1204;
	mov.f32 	%f1366, %f1204;
	mov.f32 	%f1367, %f1204;
	mov.f32 	%f1368, %f1204;
	mov.f32 	%f1369, %f1204;
	mov.f32 	%f1370, %f1204;
	mov.f32 	%f1371, %f1204;
	mov.f32 	%f1372, %f1204;
	mov.f32 	%f1373, %f1204;
	mov.f32 	%f1374, %f1204;
	mov.f32 	%f1375, %f1204;
	mov.f32 	%f1376, %f1204;
	mov.f32 	%f1377, %f1204;
	mov.f32 	%f1378, %f1204;
	mov.f32 	%f1379, %f1204;
	mov.f32 	%f1380, %f1204;
	mov.f32 	%f1381, %f1204;
	mov.f32 	%f1382, %f1204;
	mov.f32 	%f1383, %f1204;
	mov.f32 	%f1384, %f1204;
	mov.f32 	%f1385, %f1204;
	mov.f32 	%f1386, %f1204;
	mov.f32 	%f1387, %f1204;
	mov.f32 	%f1388, %f1204;
	mov.f32 	%f1389, %f1204;
	mov.f32 	%f1390, %f1204;
	mov.f32 	%f1391, %f1204;
	mov.f32 	%f1392, %f1204;
	mov.f32 	%f1393, %f1204;
	mov.f32 	%f1394, %f1204;
	mov.f32 	%f1395, %f1204;
	mov.f32 	%f1396, %f1204;
	mov.f32 	%f1397, %f1204;
	mov.f32 	%f1398, %f1204;
	mov.f32 	%f1399, %f1204;
	mov.f32 	%f1400, %f1204;
	mov.f32 	%f1401, %f1204;
	mov.f32 	%f1402, %f1204;
	mov.f32 	%f1403, %f1204;
$L__BB0_1:
	ld.param.u64 	%rd55, [my_kernel_kernel0_param_0];
	setp.gt.u32 	%p2, %r14, 1;
	bar.sync 	0;
	mul.lo.s32 	%r28, %r108, 6;
	add.s32 	%r29, %r1, %r28;
	cvta.to.global.u64 	%rd8, %rd55;
	mul.wide.u32 	%rd9, %r29, 4;
	add.s64 	%rd10, %rd8, %rd9;
	ld.global.nc.f32 	%f606, [%rd10];
	st.shared.f32 	[%r31], %f606;
	ld.global.nc.f32 	%f607, [%rd10+4];
	st.shared.f32 	[%r31+4], %f607;
	ld.global.nc.f32 	%f608, [%rd10+8];
	st.shared.f32 	[%r31+8], %f608;
	ld.global.nc.f32 	%f609, [%rd10+12];
	st.shared.f32 	[%r31+12], %f609;
	ld.global.nc.f32 	%f610, [%rd10+16];
	st.shared.f32 	[%r31+16], %f610;
	ld.global.nc.f32 	%f611, [%rd10+20];
	st.shared.f32 	[%r31+20], %f611;
	add.s32 	%r32, %r2, %r28;
	mul.wide.u32 	%rd11, %r32, 4;
	add.s64 	%rd12, %rd8, %rd11;
	ld.global.nc.f32 	%f612, [%rd12];
	st.shared.f32 	[%r31+24], %f612;
	ld.global.nc.f32 	%f613, [%rd12+4];
	st.shared.f32 	[%r31+28], %f613;
	ld.global.nc.f32 	%f614, [%rd12+8];
	st.shared.f32 	[%r31+32], %f614;
	ld.global.nc.f32 	%f615, [%rd12+12];
	st.shared.f32 	[%r31+36], %f615;
	ld.global.nc.f32 	%f616, [%rd12+16];
	st.shared.f32 	[%r31+40], %f616;
	ld.global.nc.f32 	%f617, [%rd12+20];
	st.shared.f32 	[%r31+44], %f617;
	add.s32 	%r33, %r3, %r28;
	mul.wide.u32 	%rd13, %r33, 4;
	add.s64 	%rd14, %rd8, %rd13;
	ld.global.nc.f32 	%f618, [%rd14];
	st.shared.f32 	[%r31+48], %f618;
	ld.global.nc.f32 	%f619, [%rd14+4];
	st.shared.f32 	[%r31+52], %f619;
	ld.global.nc.f32 	%f620, [%rd14+8];
	st.shared.f32 	[%r31+56], %f620;
	ld.global.nc.f32 	%f621, [%rd14+12];
	st.shared.f32 	[%r31+60], %f621;
	ld.global.nc.f32 	%f622, [%rd14+16];
	st.shared.f32 	[%r31+64], %f622;
	ld.global.nc.f32 	%f623, [%rd14+20];
	st.shared.f32 	[%r31+68], %f623;
	@%p2 bra 	$L__BB0_3;
	ld.param.u64 	%rd56, [my_kernel_kernel0_param_0];
	mul.lo.s32 	%r34, %r108, 6;
	cvt.u64.u32 	%rd15, %r34;
	mov.u32 	%r35, %tid.x;
	mov.u32 	%r36, %ctaid.x;
	shr.u32 	%r37, %r36, 1;
	mul.lo.s32 	%r38, %r37, 64800;
	mad.lo.s32 	%r39, %r35, 2592, %r38;
	cvt.u64.u32 	%rd16, %r39;
	cvt.u32.u16 	%r40, %rs1;
	mul.wide.u32 	%rd17, %r40, 194400;
	add.s64 	%rd18, %rd17, %rd16;
	add.s64 	%rd19, %rd18, %rd15;
	cvta.to.global.u64 	%rd20, %rd56;
	shl.b64 	%rd21, %rd19, 2;
	add.s64 	%rd22, %rd20, %rd21;
	ld.global.nc.f32 	%f624, [%rd22+238464];
	mov.u32 	%r41, _ZZ17my_kernel_kernel0E18PaddedInput_shared;
	mad.lo.s32 	%r42, %r35, 72, %r41;
	st.shared.f32 	[%r42+3456], %f624;
	ld.global.nc.f32 	%f625, [%rd22+238468];
	st.shared.f32 	[%r42+3460], %f625;
	ld.global.nc.f32 	%f626, [%rd22+238472];
	st.shared.f32 	[%r42+3464], %f626;
	ld.global.nc.f32 	%f627, [%rd22+238476];
	st.shared.f32 	[%r42+3468], %f627;
	ld.global.nc.f32 	%f628, [%rd22+238480];
	st.shared.f32 	[%r42+3472], %f628;
	ld.global.nc.f32 	%f629, [%rd22+238484];
	st.shared.f32 	[%r42+3476], %f629;
	cvt.u32.u16 	%r43, %rs2;
	mul.wide.u32 	%rd23, %r43, 194400;
	add.s64 	%rd24, %rd23, %rd16;
	add.s64 	%rd25, %rd24, %rd15;
	shl.b64 	%rd26, %rd25, 2;
	add.s64 	%rd27, %rd20, %rd26;
	ld.global.nc.f32 	%f630, [%rd27+241920];
	st.shared.f32 	[%r42+3480], %f630;
	ld.global.nc.f32 	%f631, [%rd27+241924];
	st.shared.f32 	[%r42+3484], %f631;
	ld.global.nc.f32 	%f632, [%rd27+241928];
	st.shared.f32 	[%r42+3488], %f632;
	ld.global.nc.f32 	%f633, [%rd27+241932];
	st.shared.f32 	[%r42+3492], %f633;
	ld.global.nc.f32 	%f634, [%rd27+241936];
	st.shared.f32 	[%r42+3496], %f634;
	ld.global.nc.f32 	%f635, [%rd27+241940];
	st.shared.f32 	[%r42+3500], %f635;
	cvt.u32.u16 	%r44, %rs3;
	mul.wide.u32 	%rd28, %r44, 194400;
	add.s64 	%rd29, %rd28, %rd16;
	add.s64 	%rd30, %rd29, %rd15;
	shl.b64 	%rd31, %rd30, 2;
	add.s64 	%rd32, %rd20, %rd31;
	ld.global.nc.f32 	%f636, [%rd32+245376];
	st.shared.f32 	[%r42+3504], %f636;
	ld.global.nc.f32 	%f637, [%rd32+245380];
	st.shared.f32 	[%r42+3508], %f637;
	ld.global.nc.f32 	%f638, [%rd32+245384];
	st.shared.f32 	[%r42+3512], %f638;
	ld.global.nc.f32 	%f639, [%rd32+245388];
	st.shared.f32 	[%r42+3516], %f639;
	ld.global.nc.f32 	%f640, [%rd32+245392];
	st.shared.f32 	[%r42+3520], %f640;
	ld.global.nc.f32 	%f641, [%rd32+245396];
	st.shared.f32 	[%r42+3524], %f641;
$L__BB0_3:
	ld.param.u64 	%rd57, [my_kernel_kernel0_param_1];
	mov.u32 	%r46, %tid.x;
	shl.b32 	%r47, %r46, 3;
	and.b32  	%r48, %r47, 120;
	mov.u32 	%r49, _ZZ17my_kernel_kernel0E18placeholder_shared;
	add.s32 	%r50, %r48, %r49;
	add.s32 	%r109, %r50, 132;
	mul.lo.s32 	%r51, %r108, 768;
	mov.u32 	%r52, %ctaid.x;
	shl.b32 	%r53, %r52, 6;
	and.b32  	%r54, %r53, 64;
	add.s32 	%r55, %r54, %r46;
	add.s32 	%r56, %r55, %r51;
	cvta.to.global.u64 	%rd33, %rd57;
	mul.wide.u32 	%rd34, %r56, 4;
	add.s64 	%rd35, %rd33, %rd34;
	ld.global.nc.f32 	%f642, [%rd35];
	shl.b32 	%r57, %r46, 2;
	add.s32 	%r58, %r49, %r57;
	st.shared.f32 	[%r58], %f642;
	add.s32 	%r59, %r46, 48;
	and.b32  	%r60, %r59, 63;
	or.b32  	%r61, %r60, %r54;
	shl.b32 	%r62, %r46, 1;
	add.s32 	%r63, %r62, 96;
	and.b32  	%r64, %r63, 3968;
	or.b32  	%r65, %r61, %r64;
	add.s32 	%r66, %r65, %r51;
	mul.wide.u32 	%rd36, %r66, 4;
	add.s64 	%rd37, %rd33, %rd36;
	ld.global.nc.f32 	%f643, [%rd37];
	st.shared.f32 	[%r58+192], %f643;
	and.b32  	%r67, %r46, 63;
	xor.b32  	%r68, %r67, 32;
	or.b32  	%r69, %r68, %r54;
	add.s32 	%r70, %r62, 192;
	and.b32  	%r71, %r70, 3968;
	or.b32  	%r72, %r69, %r71;
	add.s32 	%r73, %r72, %r51;
	mul.wide.u32 	%rd38, %r73, 4;
	add.s64 	%rd39, %rd33, %rd38;
	ld.global.nc.f32 	%f644, [%rd39];
	st.shared.f32 	[%r58+384], %f644;
	add.s32 	%r74, %r62, 288;
	and.b32  	%r75, %r74, 3968;
	add.s32 	%r76, %r56, %r75;
	mul.wide.u32 	%rd40, %r76, 4;
	add.s64 	%rd41, %rd33, %rd40;
	ld.global.nc.f32 	%f645, [%rd41+64];
	st.shared.f32 	[%r58+576], %f645;
	ld.global.nc.f32 	%f646, [%rd35+1536];
	st.shared.f32 	[%r58+768], %f646;
	add.s32 	%r77, %r62, 480;
	and.b32  	%r78, %r77, 3968;
	or.b32  	%r79, %r61, %r78;
	add.s32 	%r80, %r79, %r51;
	mul.wide.u32 	%rd42, %r80, 4;
	add.s64 	%rd43, %rd33, %rd42;
	ld.global.nc.f32 	%f647, [%rd43];
	st.shared.f32 	[%r58+960], %f647;
	add.s32 	%r81, %r62, 576;
	and.b32  	%r82, %r81, 3968;
	or.b32  	%r83, %r69, %r82;
	add.s32 	%r84, %r83, %r51;
	mul.wide.u32 	%rd44, %r84, 4;
	add.s64 	%rd45, %rd33, %rd44;
	ld.global.nc.f32 	%f648, [%rd45];
	st.shared.f32 	[%r58+1152], %f648;
	add.s32 	%r85, %r62, 672;
	and.b32  	%r86, %r85, 3968;
	add.s32 	%r87, %r56, %r86;
	mul.wide.u32 	%rd46, %r87, 4;
	add.s64 	%rd47, %rd33, %rd46;
	ld.global.nc.f32 	%f649, [%rd47+64];
	st.shared.f32 	[%r58+1344], %f649;
	bar.sync 	0;
	mov.b32 	%r110, 1800;
$L__BB0_4:
	ld.shared.f32 	%f650, [%r109+-132];
	ld.shared.f32 	%f651, [%r109+-4];
	ld.shared.f32 	%f652, [%r109+-128];
	ld.shared.f32 	%f653, [%r109];
	mov.u32 	%r88, %tid.x;
	shr.u32 	%r89, %r88, 4;
	mov.u32 	%r90, _ZZ17my_kernel_kernel0E18PaddedInput_shared;
	mad.lo.s32 	%r91, %r89, 120, %r90;
	add.s32 	%r92, %r91, %r110;
	ld.shared.f32 	%f654, [%r92+-1800];
	fma.rn.f32 	%f1403, %f654, %f650, %f1403;
	fma.rn.f32 	%f1402, %f654, %f651, %f1402;
	ld.shared.f32 	%f655, [%r92+-1440];
	fma.rn.f32 	%f1401, %f655, %f650, %f1401;
	fma.rn.f32 	%f1400, %f655, %f651, %f1400;
	ld.shared.f32 	%f656, [%r92+-1080];
	fma.rn.f32 	%f1399, %f656, %f650, %f1399;
	fma.rn.f32 	%f1398, %f656, %f651, %f1398;
	ld.shared.f32 	%f657, [%r92+-720];
	fma.rn.f32 	%f1397, %f657, %f650, %f1397;
	fma.rn.f32 	%f1396, %f657, %f651, %f1396;
	ld.shared.f32 	%f658, [%r92+-360];
	fma.rn.f32 	%f1395, %f658, %f650, %f1395;
	fma.rn.f32 	%f1394, %f658, %f651, %f1394;
	ld.shared.f32 	%f659, [%r92];
	fma.rn.f32 	%f1393, %f659, %f650, %f1393;
	fma.rn.f32 	%f1392, %f659, %f651, %f1392;
	ld.shared.f32 	%f660, [%r92+360];
	fma.rn.f32 	%f1391, %f660, %f650, %f1391;
	fma.rn.f32 	%f1390, %f660, %f651, %f1390;
	ld.shared.f32 	%f661, [%r92+720];
	fma.rn.f32 	%f1389, %f661, %f650, %f1389;
	fma.rn.f32 	%f1388, %f661, %f651, %f1388;
	ld.shared.f32 	%f662, [%r92+1080];
	fma.rn.f32 	%f1387, %f662, %f650, %f1387;
	fma.rn.f32 	%f1386, %f662, %f651, %f1386;
	ld.shared.f32 	%f663, [%r92+1440];
	fma.rn.f32 	%f1385, %f663, %f650, %f1385;
	fma.rn.f32 	%f1384, %f663, %f651, %f1384;
	fma.rn.f32 	%f1383, %f654, %f652, %f1383;
	fma.rn.f32 	%f1382, %f654, %f653, %f1382;
	fma.rn.f32 	%f1381, %f655, %f652, %f1381;
	fma.rn.f32 	%f1380, %f655, %f653, %f1380;
	fma.rn.f32 	%f1379, %f656, %f652, %f1379;
	fma.rn.f32 	%f1378, %f656, %f653, %f1378;
	fma.rn.f32 	%f1377, %f657, %f652, %f1377;
	fma.rn.f32 	%f1376, %f657, %f653, %f1376;
	fma.rn.f32 	%f1375, %f658, %f652, %f1375;
	fma.rn.f32 	%f1374, %f658, %f653, %f1374;
	fma.rn.f32 	%f1373, %f659, %f652, %f1373;
	fma.rn.f32 	%f1372, %f659, %f653, %f1372;
	fma.rn.f32 	%f1371, %f660, %f652, %f1371;
	fma.rn.f32 	%f1370, %f660, %f653, %f1370;
	fma.rn.f32 	%f1369, %f661, %f652, %f1369;
	fma.rn.f32 	%f1368, %f661, %f653, %f1368;
	fma.rn.f32 	%f1367, %f662, %f652, %f1367;
	fma.rn.f32 	%f1366, %f662, %f653, %f1366;
	fma.rn.f32 	%f1365, %f663, %f652, %f1365;
	fma.rn.f32 	%f1364, %f663, %f653, %f1364;
	ld.shared.f32 	%f664, [%r92+-1776];
	fma.rn.f32 	%f1363, %f664, %f650, %f1363;
	fma.rn.f32 	%f1362, %f664, %f651, %f1362;
	ld.shared.f32 	%f665, [%r92+-1416];
	fma.rn.f32 	%f1361, %f665, %f650, %f1361;
	fma.rn.f32 	%f1360, %f665, %f651, %f1360;
	ld.shared.f32 	%f666, [%r92+-1056];
	fma.rn.f32 	%f1359, %f666, %f650, %f1359;
	fma.rn.f32 	%f1358, %f666, %f651, %f1358;
	ld.shared.f32 	%f667, [%r92+-696];
	fma.rn.f32 	%f1357, %f667, %f650, %f1357;
	fma.rn.f32 	%f1356, %f667, %f651, %f1356;
	ld.shared.f32 	%f668, [%r92+-336];
	fma.rn.f32 	%f1355, %f668, %f650, %f1355;
	fma.rn.f32 	%f1354, %f668, %f651, %f1354;
	ld.shared.f32 	%f669, [%r92+24];
	fma.rn.f32 	%f1353, %f669, %f650, %f1353;
	fma.rn.f32 	%f1352, %f669, %f651, %f1352;
	ld.shared.f32 	%f670, [%r92+384];
	fma.rn.f32 	%f1351, %f670, %f650, %f1351;
	fma.rn.f32 	%f1350, %f670, %f651, %f1350;
	ld.shared.f32 	%f671, [%r92+744];
	fma.rn.f32 	%f1349, %f671, %f650, %f1349;
	fma.rn.f32 	%f1348, %f671, %f651, %f1348;
	ld.shared.f32 	%f672, [%r92+1104];
	fma.rn.f32 	%f1347, %f672, %f650, %f1347;
	fma.rn.f32 	%f1346, %f672, %f651, %f1346;
	ld.shared.f32 	%f673, [%r92+1464];
	fma.rn.f32 	%f1345, %f673, %f650, %f1345;
	fma.rn.f32 	%f1344, %f673, %f651, %f1344;
	fma.rn.f32 	%f1343, %f664, %f652, %f1343;
	st.local.v4.f32 	[%rd1], {%f1403, %f1383, %f1363, %f1343};
	fma.rn.f32 	%f1342, %f664, %f653, %f1342;
	st.local.v4.f32 	[%rd1+400], {%f1402, %f1382, %f1362, %f1342};
	fma.rn.f32 	%f1341, %f665, %f652, %f1341;
	fma.rn.f32 	%f1340, %f665, %f653, %f1340;
	fma.rn.f32 	%f1339, %f666, %f652, %f1339;
	st.local.v4.f32 	[%rd1+80], {%f1399, %f1379, %f1359, %f1339};
	fma.rn.f32 	%f1338, %f666, %f653, %f1338;
	st.local.v4.f32 	[%rd1+480], {%f1398, %f1378, %f1358, %f1338};
	fma.rn.f32 	%f1337, %f667, %f652, %f1337;
	fma.rn.f32 	%f1336, %f667, %f653, %f1336;
	fma.rn.f32 	%f1335, %f668, %f652, %f1335;
	st.local.v4.f32 	[%rd1+160], {%f1395, %f1375, %f1355, %f1335};
	fma.rn.f32 	%f1334, %f668, %f653, %f1334;
	st.local.v4.f32 	[%rd1+560], {%f1394, %f1374, %f1354, %f1334};
	fma.rn.f32 	%f1333, %f669, %f652, %f1333;
	fma.rn.f32 	%f1332, %f669, %f653, %f1332;
	fma.rn.f32 	%f1331, %f670, %f652, %f1331;
	st.local.v4.f32 	[%rd1+240], {%f1391, %f1371, %f1351, %f1331};
	fma.rn.f32 	%f1330, %f670, %f653, %f1330;
	st.local.v4.f32 	[%rd1+640], {%f1390, %f1370, %f1350, %f1330};
	fma.rn.f32 	%f1329, %f671, %f652, %f1329;
	fma.rn.f32 	%f1328, %f671, %f653, %f1328;
	fma.rn.f32 	%f1327, %f672, %f652, %f1327;
	st.local.v4.f32 	[%rd1+320], {%f1387, %f1367, %f1347, %f1327};
	fma.rn.f32 	%f1326, %f672, %f653, %f1326;
	st.local.v4.f32 	[%rd1+720], {%f1386, %f1366, %f1346, %f1326};
	fma.rn.f32 	%f1325, %f673, %f652, %f1325;
	fma.rn.f32 	%f1324, %f673, %f653, %f1324;
	ld.shared.f32 	%f674, [%r92+-1752];
	fma.rn.f32 	%f1323, %f674, %f650, %f1323;
	fma.rn.f32 	%f1322, %f674, %f651, %f1322;
	ld.shared.f32 	%f675, [%r92+-1392];
	fma.rn.f32 	%f1321, %f675, %f650, %f1321;
	fma.rn.f32 	%f1320, %f675, %f651, %f1320;
	ld.shared.f32 	%f676, [%r92+-1032];
	fma.rn.f32 	%f1319, %f676, %f650, %f1319;
	fma.rn.f32 	%f1318, %f676, %f651, %f1318;
	ld.shared.f32 	%f677, [%r92+-672];
	fma.rn.f32 	%f1317, %f677, %f650, %f1317;
	fma.rn.f32 	%f1316, %f677, %f651, %f1316;
	ld.shared.f32 	%f678, [%r92+-312];
	fma.rn.f32 	%f1315, %f678, %f650, %f1315;
	fma.rn.f32 	%f1314, %f678, %f651, %f1314;
	ld.shared.f32 	%f679, [%r92+48];
	fma.rn.f32 	%f1313, %f679, %f650, %f1313;
	fma.rn.f32 	%f1312, %f679, %f651, %f1312;
	ld.shared.f32 	%f680, [%r92+408];
	fma.rn.f32 	%f1311, %f680, %f650, %f1311;
	fma.rn.f32 	%f1310, %f680, %f651, %f1310;
	ld.shared.f32 	%f681, [%r92+768];
	fma.rn.f32 	%f1309, %f681, %f650, %f1309;
	fma.rn.f32 	%f1308, %f681, %f651, %f1308;
	ld.shared.f32 	%f682, [%r92+1128];
	fma.rn.f32 	%f1307, %f682, %f650, %f1307;
	fma.rn.f32 	%f1306, %f682, %f651, %f1306;
	ld.shared.f32 	%f683, [%r92+1488];
	fma.rn.f32 	%f1305, %f683, %f650, %f1305;
	fma.rn.f32 	%f1304, %f683, %f651, %f1304;
	fma.rn.f32 	%f1303, %f674, %f652, %f1303;
	fma.rn.f32 	%f1302, %f674, %f653, %f1302;
	fma.rn.f32 	%f1301, %f675, %f652, %f1301;
	st.local.v4.f32 	[%rd1+48], {%f1361, %f1341, %f1321, %f1301};
	fma.rn.f32 	%f1300, %f675, %f653, %f1300;
	st.local.v4.f32 	[%rd1+448], {%f1360, %f1340, %f1320, %f1300};
	fma.rn.f32 	%f1299, %f676, %f652, %f1299;
	fma.rn.f32 	%f1298, %f676, %f653, %f1298;
	fma.rn.f32 	%f1297, %f677, %f652, %f1297;
	st.local.v4.f32 	[%rd1+128], {%f1357, %f1337, %f1317, %f1297};
	fma.rn.f32 	%f1296, %f677, %f653, %f1296;
	st.local.v4.f32 	[%rd1+528], {%f1356, %f1336, %f1316, %f1296};
	fma.rn.f32 	%f1295, %f678, %f652, %f1295;
	fma.rn.f32 	%f1294, %f678, %f653, %f1294;
	fma.rn.f32 	%f1293, %f679, %f652, %f1293;
	st.local.v4.f32 	[%rd1+208], {%f1353, %f1333, %f1313, %f1293};
	fma.rn.f32 	%f1292, %f679, %f653, %f1292;
	st.local.v4.f32 	[%rd1+608], {%f1352, %f1332, %f1312, %f1292};
	fma.rn.f32 	%f1291, %f680, %f652, %f1291;
	fma.rn.f32 	%f1290, %f680, %f653, %f1290;
	fma.rn.f32 	%f1289, %f681, %f652, %f1289;
	st.local.v4.f32 	[%rd1+288], {%f1349, %f1329, %f1309, %f1289};
	fma.rn.f32 	%f1288, %f681, %f653, %f1288;
	st.local.v4.f32 	[%rd1+688], {%f1348, %f1328, %f1308, %f1288};
	fma.rn.f32 	%f1287, %f682, %f652, %f1287;
	fma.rn.f32 	%f1286, %f682, %f653, %f1286;
	fma.rn.f32 	%f1285, %f683, %f652, %f1285;
	st.local.v4.f32 	[%rd1+368], {%f1345, %f1325, %f1305, %f1285};
	fma.rn.f32 	%f1284, %f683, %f653, %f1284;
	st.local.v4.f32 	[%rd1+768], {%f1344, %f1324, %f1304, %f1284};
	ld.shared.f32 	%f684, [%r92+-1728];
	fma.rn.f32 	%f1283, %f684, %f650, %f1283;
	fma.rn.f32 	%f1282, %f684, %f651, %f1282;
	ld.shared.f32 	%f685, [%r92+-1368];
	fma.rn.f32 	%f1281, %f685, %f650, %f1281;
	fma.rn.f32 	%f1280, %f685, %f651, %f1280;
	ld.shared.f32 	%f686, [%r92+-1008];
	fma.rn.f32 	%f1279, %f686, %f650, %f1279;
	fma.rn.f32 	%f1278, %f686, %f651, %f1278;
	ld.shared.f32 	%f687, [%r92+-648];
	fma.rn.f32 	%f1277, %f687, %f650, %f1277;
	fma.rn.f32 	%f1276, %f687, %f651, %f1276;
	ld.shared.f32 	%f688, [%r92+-288];
	fma.rn.f32 	%f1275, %f688, %f650, %f1275;
	fma.rn.f32 	%f1274, %f688, %f651, %f1274;
	ld.shared.f32 	%f689, [%r92+72];
	fma.rn.f32 	%f1273, %f689, %f650, %f1273;
	fma.rn.f32 	%f1272, %f689, %f651, %f1272;
	ld.shared.f32 	%f690, [%r92+432];
	fma.rn.f32 	%f1271, %f690, %f650, %f1271;
	fma.rn.f32 	%f1270, %f690, %f651, %f1270;
	ld.shared.f32 	%f691, [%r92+792];
	fma.rn.f32 	%f1269, %f691, %f650, %f1269;
	fma.rn.f32 	%f1268, %f691, %f651, %f1268;
	ld.shared.f32 	%f692, [%r92+1152];
	fma.rn.f32 	%f1267, %f692, %f650, %f1267;
	fma.rn.f32 	%f1266, %f692, %f651, %f1266;
	ld.shared.f32 	%f693, [%r92+1512];
	fma.rn.f32 	%f1265, %f693, %f650, %f1265;
	fma.rn.f32 	%f1264, %f693, %f651, %f1264;
	fma.rn.f32 	%f1263, %f684, %f652, %f1263;
	st.local.v4.f32 	[%rd1+16], {%f1323, %f1303, %f1283, %f1263};
	fma.rn.f32 	%f1262, %f684, %f653, %f1262;
	st.local.v4.f32 	[%rd1+416], {%f1322, %f1302, %f1282, %f1262};
	fma.rn.f32 	%f1261, %f685, %f652, %f1261;
	fma.rn.f32 	%f1260, %f685, %f653, %f1260;
	fma.rn.f32 	%f1259, %f686, %f652, %f1259;
	st.local.v4.f32 	[%rd1+96], {%f1319, %f1299, %f1279, %f1259};
	fma.rn.f32 	%f1258, %f686, %f653, %f1258;
	st.local.v4.f32 	[%rd1+496], {%f1318, %f1298, %f1278, %f1258};
	fma.rn.f32 	%f1257, %f687, %f652, %f1257;
	fma.rn.f32 	%f1256, %f687, %f653, %f1256;
	fma.rn.f32 	%f1255, %f688, %f652, %f1255;
	st.local.v4.f32 	[%rd1+176], {%f1315, %f1295, %f1275, %f1255};
	fma.rn.f32 	%f1254, %f688, %f653, %f1254;
	st.local.v4.f32 	[%rd1+576], {%f1314, %f1294, %f1274, %f1254};
	fma.rn.f32 	%f1253, %f689, %f652, %f1253;
	fma.rn.f32 	%f1252, %f689, %f653, %f1252;
	fma.rn.f32 	%f1251, %f690, %f652, %f1251;
	st.local.v4.f32 	[%rd1+256], {%f1311, %f1291, %f1271, %f1251};
	fma.rn.f32 	%f1250, %f690, %f653, %f1250;
	st.local.v4.f32 	[%rd1+656], {%f1310, %f1290, %f1270, %f1250};
	fma.rn.f32 	%f1249, %f691, %f652, %f1249;
	fma.rn.f32 	%f1248, %f691, %f653, %f1248;
	fma.rn.f32 	%f1247, %f692, %f652, %f1247;
	st.local.v4.f32 	[%rd1+336], {%f1307, %f1287, %f1267, %f1247};
	fma.rn.f32 	%f1246, %f692, %f653, %f1246;
	st.local.v4.f32 	[%rd1+736], {%f1306, %f1286, %f1266, %f1246};
	fma.rn.f32 	%f1245, %f693, %f652, %f1245;
	fma.rn.f32 	%f1244, %f693, %f653, %f1244;
	ld.shared.f32 	%f694, [%r92+-1704];
	fma.rn.f32 	%f1243, %f694, %f650, %f1243;
	fma.rn.f32 	%f1242, %f694, %f651, %f1242;
	ld.shared.f32 	%f695, [%r92+-1344];
	fma.rn.f32 	%f1241, %f695, %f650, %f1241;
	fma.rn.f32 	%f1240, %f695, %f651, %f1240;
	ld.shared.f32 	%f696, [%r92+-984];
	fma.rn.f32 	%f1239, %f696, %f650, %f1239;
	fma.rn.f32 	%f1238, %f696, %f651, %f1238;
	ld.shared.f32 	%f697, [%r92+-624];
	fma.rn.f32 	%f1237, %f697, %f650, %f1237;
	fma.rn.f32 	%f1236, %f697, %f651, %f1236;
	ld.shared.f32 	%f698, [%r92+-264];
	fma.rn.f32 	%f1235, %f698, %f650, %f1235;
	fma.rn.f32 	%f1234, %f698, %f651, %f1234;
	ld.shared.f32 	%f699, [%r92+96];
	fma.rn.f32 	%f1233, %f699, %f650, %f1233;
	fma.rn.f32 	%f1232, %f699, %f651, %f1232;
	ld.shared.f32 	%f700, [%r92+456];
	fma.rn.f32 	%f1231, %f700, %f650, %f1231;
	fma.rn.f32 	%f1230, %f700, %f651, %f1230;
	ld.shared.f32 	%f701, [%r92+816];
	fma.rn.f32 	%f1229, %f701, %f650, %f1229;
	fma.rn.f32 	%f1228, %f701, %f651, %f1228;
	ld.shared.f32 	%f702, [%r92+1176];
	fma.rn.f32 	%f1227, %f702, %f650, %f1227;
	fma.rn.f32 	%f1226, %f702, %f651, %f1226;
	ld.shared.f32 	%f703, [%r92+1536];
	fma.rn.f32 	%f1225, %f703, %f650, %f1225;
	fma.rn.f32 	%f1224, %f703, %f651, %f1224;
	fma.rn.f32 	%f1223, %f694, %f652, %f1223;
	st.local.v4.f32 	[%rd1+32], {%f1243, %f1223, %f1401, %f1381};
	fma.rn.f32 	%f1222, %f694, %f653, %f1222;
	st.local.v4.f32 	[%rd1+432], {%f1242, %f1222, %f1400, %f1380};
	fma.rn.f32 	%f1221, %f695, %f652, %f1221;
	st.local.v4.f32 	[%rd1+64], {%f1281, %f1261, %f1241, %f1221};
	fma.rn.f32 	%f1220, %f695, %f653, %f1220;
	st.local.v4.f32 	[%rd1+464], {%f1280, %f1260, %f1240, %f1220};
	fma.rn.f32 	%f1219, %f696, %f652, %f1219;
	st.local.v4.f32 	[%rd1+112], {%f1239, %f1219, %f1397, %f1377};
	fma.rn.f32 	%f1218, %f696, %f653, %f1218;
	st.local.v4.f32 	[%rd1+512], {%f1238, %f1218, %f1396, %f1376};
	fma.rn.f32 	%f1217, %f697, %f652, %f1217;
	st.local.v4.f32 	[%rd1+144], {%f1277, %f1257, %f1237, %f1217};
	fma.rn.f32 	%f1216, %f697, %f653, %f1216;
	st.local.v4.f32 	[%rd1+544], {%f1276, %f1256, %f1236, %f1216};
	fma.rn.f32 	%f1215, %f698, %f652, %f1215;
	st.local.v4.f32 	[%rd1+192], {%f1235, %f1215, %f1393, %f1373};
	fma.rn.f32 	%f1214, %f698, %f653, %f1214;
	st.local.v4.f32 	[%rd1+592], {%f1234, %f1214, %f1392, %f1372};
	fma.rn.f32 	%f1213, %f699, %f652, %f1213;
	st.local.v4.f32 	[%rd1+224], {%f1273, %f1253, %f1233, %f1213};
	fma.rn.f32 	%f1212, %f699, %f653, %f1212;
	st.local.v4.f32 	[%rd1+624], {%f1272, %f1252, %f1232, %f1212};
	fma.rn.f32 	%f1211, %f700, %f652, %f1211;
	st.local.v4.f32 	[%rd1+272], {%f1231, %f1211, %f1389, %f1369};
	fma.rn.f32 	%f1210, %f700, %f653, %f1210;
	st.local.v4.f32 	[%rd1+672], {%f1230, %f1210, %f1388, %f1368};
	fma.rn.f32 	%f1209, %f701, %f652, %f1209;
	st.local.v4.f32 	[%rd1+304], {%f1269, %f1249, %f1229, %f1209};
	fma.rn.f32 	%f1208, %f701, %f653, %f1208;
	st.local.v4.f32 	[%rd1+704], {%f1268, %f1248, %f1228, %f1208};
	fma.rn.f32 	%f1207, %f702, %f652, %f1207;
	st.local.v4.f32 	[%rd1+352], {%f1227, %f1207, %f1385, %f1365};
	fma.rn.f32 	%f1206, %f702, %f653, %f1206;
	st.local.v4.f32 	[%rd1+752], {%f1226, %f1206, %f1384, %f1364};
	fma.rn.f32 	%f1205, %f703, %f652, %f1205;
	st.local.v4.f32 	[%rd1+384], {%f1265, %f1245, %f1225, %f1205};
	fma.rn.f32 	%f1204, %f703, %f653, %f1204;
	st.local.v4.f32 	[%rd1+784], {%f1264, %f1244, %f1224, %f1204};
	add.s32 	%r110, %r110, 4;
	add.s32 	%r109, %r109, 256;
	setp.ne.s32 	%p3, %r110, 1824;
	@%p3 bra 	$L__BB0_4;
	add.s32 	%r108, %r108, 1;
	setp.ne.s32 	%p4, %r108, 144;
	@%p4 bra 	$L__BB0_1;
	ld.param.u64 	%rd59, [my_kernel_kernel0_param_3];
	ld.param.u64 	%rd58, [my_kernel_kernel0_param_2];
	mov.u32 	%r94, %tid.x;
	shl.b32 	%r95, %r94, 1;
	and.b32  	%r96, %r95, 30;
	mov.u32 	%r97, %ctaid.x;
	shl.b32 	%r98, %r97, 6;
	and.b32  	%r99, %r98, 64;
	or.b32  	%r100, %r99, %r96;
	shr.u32 	%r101, %r97, 1;
	mul.lo.s32 	%r102, %r101, 9600;
	shr.u32 	%r103, %r94, 4;
	mad.lo.s32 	%r104, %r103, 640, %r102;
	or.b32  	%r11, %r100, %r104;
	cvta.to.global.u64 	%rd48, %rd59;
	mul.wide.u32 	%rd49, %r100, 4;
	add.s64 	%rd50, %rd48, %rd49;
	ld.global.nc.f32 	%f601, [%rd50];
	ld.global.nc.f32 	%f602, [%rd50+128];
	ld.global.nc.f32 	%f603, [%rd50+4];
	ld.global.nc.f32 	%f604, [%rd50+132];
	cvta.to.global.u64 	%rd2, %rd58;
	mov.b32 	%r111, 0;
	mov.pred 	%p7, -1;
$L__BB0_7:
	mov.pred 	%p1, %p7;
	mul.lo.s32 	%r106, %r111, 50;
	mad.lo.s32 	%r107, %r111, 28800, %r11;
	mul.wide.u32 	%rd51, %r106, 4;
	add.s64 	%rd52, %rd1, %rd51;
	ld.local.v2.f32 	{%f704, %f705}, [%rd52];
	add.f32 	%f706, %f704, %f601;
	max.f32 	%f707, %f706, 0f00000000;
	mul.wide.u32 	%rd53, %r107, 4;
	add.s64 	%rd54, %rd2, %rd53;
	st.global.f32 	[%rd54], %f707;
	ld.local.v2.f32 	{%f708, %f709}, [%rd52+400];
	add.f32 	%f710, %f708, %f602;
	max.f32 	%f711, %f710, 0f00000000;
	st.global.f32 	[%rd54+128], %f711;
	add.f32 	%f712, %f705, %f603;
	max.f32 	%f713, %f712, 0f00000000;
	st.global.f32 	[%rd54+4], %f713;
	add.f32 	%f714, %f709, %f604;
	max.f32 	%f715, %f714, 0f00000000;
	st.global.f32 	[%rd54+132], %f715;
	ld.local.v2.f32 	{%f716, %f717}, [%rd52+8];
	add.f32 	%f718, %f716, %f601;
	max.f32 	%f719, %f718, 0f00000000;
	st.global.f32 	[%rd54+512], %f719;
	ld.local.v2.f32 	{%f720, %f721}, [%rd52+408];
	add.f32 	%f722, %f720, %f602;
	max.f32 	%f723, %f722, 0f00000000;
	st.global.f32 	[%rd54+640], %f723;
	add.f32 	%f724, %f717, %f603;
	max.f32 	%f725, %f724, 0f00000000;
	st.global.f32 	[%rd54+516], %f725;
	add.f32 	%f726, %f721, %f604;
	max.f32 	%f727, %f726, 0f00000000;
	st.global.f32 	[%rd54+644], %f727;
	ld.local.v2.f32 	{%f728, %f729}, [%rd52+16];
	add.f32 	%f730, %f728, %f601;
	max.f32 	%f731, %f730, 0f00000000;
	st.global.f32 	[%rd54+1024], %f731;
	ld.local.v2.f32 	{%f732, %f733}, [%rd52+416];
	add.f32 	%f734, %f732, %f602;
	max.f32 	%f735, %f734, 0f00000000;
	st.global.f32 	[%rd54+1152], %f735;
	add.f32 	%f736, %f729, %f603;
	max.f32 	%f737, %f736, 0f00000000;
	st.global.f32 	[%rd54+1028], %f737;
	add.f32 	%f738, %f733, %f604;
	max.f32 	%f739, %f738, 0f00000000;
	st.global.f32 	[%rd54+1156], %f739;
	ld.local.v2.f32 	{%f740, %f741}, [%rd52+24];
	add.f32 	%f742, %f740, %f601;
	max.f32 	%f743, %f742, 0f00000000;
	st.global.f32 	[%rd54+1536], %f743;
	ld.local.v2.f32 	{%f744, %f745}, [%rd52+424];
	add.f32 	%f746, %f744, %f602;
	max.f32 	%f747, %f746, 0f00000000;
	st.global.f32 	[%rd54+1664], %f747;
	add.f32 	%f748, %f741, %f603;
	max.f32 	%f749, %f748, 0f00000000;
	st.global.f32 	[%rd54+1540], %f749;
	add.f32 	%f750, %f745, %f604;
	max.f32 	%f751, %f750, 0f00000000;
	st.global.f32 	[%rd54+1668], %f751;
	ld.local.v2.f32 	{%f752, %f753}, [%rd52+32];
	add.f32 	%f754, %f752, %f601;
	max.f32 	%f755, %f754, 0f00000000;
	st.global.f32 	[%rd54+2048], %f755;
	ld.local.v2.f32 	{%f756, %f757}, [%rd52+432];
	add.f32 	%f758, %f756, %f602;
	max.f32 	%f759, %f758, 0f00000000;
	st.global.f32 	[%rd54+2176], %f759;
	add.f32 	%f760, %f753, %f603;
	max.f32 	%f761, %f760, 0f00000000;
	st.global.f32 	[%rd54+2052], %f761;
	add.f32 	%f762, %f757, %f604;
	max.f32 	%f763, %f762, 0f00000000;
	st.global.f32 	[%rd54+2180], %f763;
	ld.local.v2.f32 	{%f764, %f765}, [%rd52+40];
	add.f32 	%f766, %f764, %f601;
	max.f32 	%f767, %f766, 0f00000000;
	st.global.f32 	[%rd54+7680], %f767;
	ld.local.v2.f32 	{%f768, %f769}, [%rd52+440];
	add.f32 	%f770, %f768, %f602;
	max.f32 	%f771, %f770, 0f00000000;
	st.global.f32 	[%rd54+7808], %f771;
	add.f32 	%f772, %f765, %f603;
	max.f32 	%f773, %f772, 0f00000000;
	st.global.f32 	[%rd54+7684], %f773;
	add.f32 	%f774, %f769, %f604;
	max.f32 	%f775, %f774, 0f00000000;
	st.global.f32 	[%rd54+7812], %f775;
	ld.local.v2.f32 	{%f776, %f777}, [%rd52+48];
	add.f32 	%f778, %f776, %f601;
	max.f32 	%f779, %f778, 0f00000000;
	st.global.f32 	[%rd54+8192], %f779;
	ld.local.v2.f32 	{%f780, %f781}, [%rd52+448];
	add.f32 	%f782, %f780, %f602;
	max.f32 	%f783, %f782, 0f00000000;
	st.global.f32 	[%rd54+8320], %f783;
	add.f32 	%f784, %f777, %f603;
	max.f32 	%f785, %f784, 0f00000000;
	st.global.f32 	[%rd54+8196], %f785;
	add.f32 	%f786, %f781, %f604;
	max.f32 	%f787, %f786, 0f00000000;
	st.global.f32 	[%rd54+8324], %f787;
	ld.local.v2.f32 	{%f788, %f789}, [%rd52+56];
	add.f32 	%f790, %f788, %f601;
	max.f32 	%f791, %f790, 0f00000000;
	st.global.f32 	[%rd54+8704], %f791;
	ld.local.v2.f32 	{%f792, %f793}, [%rd52+456];
	add.f32 	%f794, %f792, %f602;
	max.f32 	%f795, %f794, 0f00000000;
	st.global.f32 	[%rd54+8832], %f795;
	add.f32 	%f796, %f789, %f603;
	max.f32 	%f797, %f796, 0f00000000;
	st.global.f32 	[%rd54+8708], %f797;
	add.f32 	%f798, %f793, %f604;
	max.f32 	%f799, %f798, 0f00000000;
	st.global.f32 	[%rd54+8836], %f799;
	ld.local.v2.f32 	{%f800, %f801}, [%rd52+64];
	add.f32 	%f802, %f800, %f601;
	max.f32 	%f803, %f802, 0f00000000;
	st.global.f32 	[%rd54+9216], %f803;
	ld.local.v2.f32 	{%f804, %f805}, [%rd52+464];
	add.f32 	%f806, %f804, %f602;
	max.f32 	%f807, %f806, 0f00000000;
	st.global.f32 	[%rd54+9344], %f807;
	add.f32 	%f808, %f801, %f603;
	max.f32 	%f809, %f808, 0f00000000;
	st.global.f32 	[%rd54+9220], %f809;
	add.f32 	%f810, %f805, %f604;
	max.f32 	%f811, %f810, 0f00000000;
	st.global.f32 	[%rd54+9348], %f811;
	ld.local.v2.f32 	{%f812, %f813}, [%rd52+72];
	add.f32 	%f814, %f812, %f601;
	max.f32 	%f815, %f814, 0f00000000;
	st.global.f32 	[%rd54+9728], %f815;
	ld.local.v2.f32 	{%f816, %f817}, [%rd52+472];
	add.f32 	%f818, %f816, %f602;
	max.f32 	%f819, %f818, 0f00000000;
	st.global.f32 	[%rd54+9856], %f819;
	add.f32 	%f820, %f813, %f603;
	max.f32 	%f821, %f820, 0f00000000;
	st.global.f32 	[%rd54+9732], %f821;
	add.f32 	%f822, %f817, %f604;
	max.f32 	%f823, %f822, 0f00000000;
	st.global.f32 	[%rd54+9860], %f823;
	ld.local.v2.f32 	{%f824, %f825}, [%rd52+80];
	add.f32 	%f826, %f824, %f601;
	max.f32 	%f827, %f826, 0f00000000;
	st.global.f32 	[%rd54+15360], %f827;
	ld.local.v2.f32 	{%f828, %f829}, [%rd52+480];
	add.f32 	%f830, %f828, %f602;
	max.f32 	%f831, %f830, 0f00000000;
	st.global.f32 	[%rd54+15488], %f831;
	add.f32 	%f832, %f825, %f603;
	max.f32 	%f833, %f832, 0f00000000;
	st.global.f32 	[%rd54+15364], %f833;
	add.f32 	%f834, %f829, %f604;
	max.f32 	%f835, %f834, 0f00000000;
	st.global.f32 	[%rd54+15492], %f835;
	ld.local.v2.f32 	{%f836, %f837}, [%rd52+88];
	add.f32 	%f838, %f836, %f601;
	max.f32 	%f839, %f838, 0f00000000;
	st.global.f32 	[%rd54+15872], %f839;
	ld.local.v2.f32 	{%f840, %f841}, [%rd52+488];
	add.f32 	%f842, %f840, %f602;
	max.f32 	%f843, %f842, 0f00000000;
	st.global.f32 	[%rd54+16000], %f843;
	add.f32 	%f844, %f837, %f603;
	max.f32 	%f845, %f844, 0f00000000;
	st.global.f32 	[%rd54+15876], %f845;
	add.f32 	%f846, %f841, %f604;
	max.f32 	%f847, %f846, 0f00000000;
	st.global.f32 	[%rd54+16004], %f847;
	ld.local.v2.f32 	{%f848, %f849}, [%rd52+96];
	add.f32 	%f850, %f848, %f601;
	max.f32 	%f851, %f850, 0f00000000;
	st.global.f32 	[%rd54+16384], %f851;
	ld.local.v2.f32 	{%f852, %f853}, [%rd52+496];
	add.f32 	%f854, %f852, %f602;
	max.f32 	%f855, %f854, 0f00000000;
	st.global.f32 	[%rd54+16512], %f855;
	add.f32 	%f856, %f849, %f603;
	max.f32 	%f857, %f856, 0f00000000;
	st.global.f32 	[%rd54+16388], %f857;
	add.f32 	%f858, %f853, %f604;
	max.f32 	%f859, %f858, 0f00000000;
	st.global.f32 	[%rd54+16516], %f859;
	ld.local.v2.f32 	{%f860, %f861}, [%rd52+104];
	add.f32 	%f862, %f860, %f601;
	max.f32 	%f863, %f862, 0f00000000;
	st.global.f32 	[%rd54+16896], %f863;
	ld.local.v2.f32 	{%f864, %f865}, [%rd52+504];
	add.f32 	%f866, %f864, %f602;
	max.f32 	%f867, %f866, 0f00000000;
	st.global.f32 	[%rd54+17024], %f867;
	add.f32 	%f868, %f861, %f603;
	max.f32 	%f869, %f868, 0f00000000;
	st.global.f32 	[%rd54+16900], %f869;
	add.f32 	%f870, %f865, %f604;
	max.f32 	%f871, %f870, 0f00000000;
	st.global.f32 	[%rd54+17028], %f871;
	ld.local.v2.f32 	{%f872, %f873}, [%rd52+112];
	add.f32 	%f874, %f872, %f601;
	max.f32 	%f875, %f874, 0f00000000;
	st.global.f32 	[%rd54+17408], %f875;
	ld.local.v2.f32 	{%f876, %f877}, [%rd52+512];
	add.f32 	%f878, %f876, %f602;
	max.f32 	%f879, %f878, 0f00000000;
	st.global.f32 	[%rd54+17536], %f879;
	add.f32 	%f880, %f873, %f603;
	max.f32 	%f881, %f880, 0f00000000;
	st.global.f32 	[%rd54+17412], %f881;
	add.f32 	%f882, %f877, %f604;
	max.f32 	%f883, %f882, 0f00000000;
	st.global.f32 	[%rd54+17540], %f883;
	ld.local.v2.f32 	{%f884, %f885}, [%rd52+120];
	add.f32 	%f886, %f884, %f601;
	max.f32 	%f887, %f886, 0f00000000;
	st.global.f32 	[%rd54+23040], %f887;
	ld.local.v2.f32 	{%f888, %f889}, [%rd52+520];
	add.f32 	%f890, %f888, %f602;
	max.f32 	%f891, %f890, 0f00000000;
	st.global.f32 	[%rd54+23168], %f891;
	add.f32 	%f892, %f885, %f603;
	max.f32 	%f893, %f892, 0f00000000;
	st.global.f32 	[%rd54+23044], %f893;
	add.f32 	%f894, %f889, %f604;
	max.f32 	%f895, %f894, 0f00000000;
	st.global.f32 	[%rd54+23172], %f895;
	ld.local.v2.f32 	{%f896, %f897}, [%rd52+128];
	add.f32 	%f898, %f896, %f601;
	max.f32 	%f899, %f898, 0f00000000;
	st.global.f32 	[%rd54+23552], %f899;
	ld.local.v2.f32 	{%f900, %f901}, [%rd52+528];
	add.f32 	%f902, %f900, %f602;
	max.f32 	%f903, %f902, 0f00000000;
	st.global.f32 	[%rd54+23680], %f903;
	add.f32 	%f904, %f897, %f603;
	max.f32 	%f905, %f904, 0f00000000;
	st.global.f32 	[%rd54+23556], %f905;
	add.f32 	%f906, %f901, %f604;
	max.f32 	%f907, %f906, 0f00000000;
	st.global.f32 	[%rd54+23684], %f907;
	ld.local.v2.f32 	{%f908, %f909}, [%rd52+136];
	add.f32 	%f910, %f908, %f601;
	max.f32 	%f911, %f910, 0f00000000;
	st.global.f32 	[%rd54+24064], %f911;
	ld.local.v2.f32 	{%f912, %f913}, [%rd52+536];
	add.f32 	%f914, %f912, %f602;
	max.f32 	%f915, %f914, 0f00000000;
	st.global.f32 	[%rd54+24192], %f915;
	add.f32 	%f916, %f909, %f603;
	max.f32 	%f917, %f916, 0f00000000;
	st.global.f32 	[%rd54+24068], %f917;
	add.f32 	%f918, %f913, %f604;
	max.f32 	%f919, %f918, 0f00000000;
	st.global.f32 	[%rd54+24196], %f919;
	ld.local.v2.f32 	{%f920, %f921}, [%rd52+144];
	add.f32 	%f922, %f920, %f601;
	max.f32 	%f923, %f922, 0f00000000;
	st.global.f32 	[%rd54+24576], %f923;
	ld.local.v2.f32 	{%f924, %f925}, [%rd52+544];
	add.f32 	%f926, %f924, %f602;
	max.f32 	%f927, %f926, 0f00000000;
	st.global.f32 	[%rd54+24704], %f927;
	add.f32 	%f928, %f921, %f603;
	max.f32 	%f929, %f928, 0f00000000;
	st.global.f32 	[%rd54+24580], %f929;
	add.f32 	%f930, %f925, %f604;
	max.f32 	%f931, %f930, 0f00000000;
	st.global.f32 	[%rd54+24708], %f931;
	ld.local.v2.f32 	{%f932, %f933}, [%rd52+152];
	add.f32 	%f934, %f932, %f601;
	max.f32 	%f935, %f934, 0f00000000;
	st.global.f32 	[%rd54+25088], %f935;
	ld.local.v2.f32 	{%f936, %f937}, [%rd52+552];
	add.f32 	%f938, %f936, %f602;
	max.f32 	%f939, %f938, 0f00000000;
	st.global.f32 	[%rd54+25216], %f939;
	add.f32 	%f940, %f933, %f603;
	max.f32 	%f941, %f940, 0f00000000;
	st.global.f32 	[%rd54+25092], %f941;
	add.f32 	%f942, %f937, %f604;
	max.f32 	%f943, %f942, 0f00000000;
	st.global.f32 	[%rd54+25220], %f943;
	ld.local.v2.f32 	{%f944, %f945}, [%rd52+160];
	add.f32 	%f946, %f944, %f601;
	max.f32 	%f947, %f946, 0f00000000;
	st.global.f32 	[%rd54+30720], %f947;
	ld.local.v2.f32 	{%f948, %f949}, [%rd52+560];
	add.f32 	%f950, %f948, %f602;
	max.f32 	%f951, %f950, 0f00000000;
	st.global.f32 	[%rd54+30848], %f951;
	add.f32 	%f952, %f945, %f603;
	max.f32 	%f953, %f952, 0f00000000;
	st.global.f32 	[%rd54+30724], %f953;
	add.f32 	%f954, %f949, %f604;
	max.f32 	%f955, %f954, 0f00000000;
	st.global.f32 	[%rd54+30852], %f955;
	ld.local.v2.f32 	{%f956, %f957}, [%rd52+168];
	add.f32 	%f958, %f956, %f601;
	max.f32 	%f959, %f958, 0f00000000;
	st.global.f32 	[%rd54+31232], %f959;
	ld.local.v2.f32 	{%f960, %f961}, [%rd52+568];
	add.f32 	%f962, %f960, %f602;
	max.f32 	%f963, %f962, 0f00000000;
	st.global.f32 	[%rd54+31360], %f963;
	add.f32 	%f964, %f957, %f603;
	max.f32 	%f965, %f964, 0f00000000;
	st.global.f32 	[%rd54+31236], %f965;
	add.f32 	%f966, %f961, %f604;
	max.f32 	%f967, %f966, 0f00000000;
	st.global.f32 	[%rd54+31364], %f967;
	ld.local.v2.f32 	{%f968, %f969}, [%rd52+176];
	add.f32 	%f970, %f968, %f601;
	max.f32 	%f971, %f970, 0f00000000;
	st.global.f32 	[%rd54+31744], %f971;
	ld.local.v2.f32 	{%f972, %f973}, [%rd52+576];
	add.f32 	%f974, %f972, %f602;
	max.f32 	%f975, %f974, 0f00000000;
	st.global.f32 	[%rd54+31872], %f975;
	add.f32 	%f976, %f969, %f603;
	max.f32 	%f977, %f976, 0f00000000;
	st.global.f32 	[%rd54+31748], %f977;
	add.f32 	%f978, %f973, %f604;
	max.f32 	%f979, %f978, 0f00000000;
	st.global.f32 	[%rd54+31876], %f979;
	ld.local.v2.f32 	{%f980, %f981}, [%rd52+184];
	add.f32 	%f982, %f980, %f601;
	max.f32 	%f983, %f982, 0f00000000;
	st.global.f32 	[%rd54+32256], %f983;
	ld.local.v2.f32 	{%f984, %f985}, [%rd52+584];
	add.f32 	%f986, %f984, %f602;
	max.f32 	%f987, %f986, 0f00000000;
	st.global.f32 	[%rd54+32384], %f987;
	add.f32 	%f988, %f981, %f603;
	max.f32 	%f989, %f988, 0f00000000;
	st.global.f32 	[%rd54+32260], %f989;
	add.f32 	%f990, %f985, %f604;
	max.f32 	%f991, %f990, 0f00000000;
	st.global.f32 	[%rd54+32388], %f991;
	ld.local.v2.f32 	{%f992, %f993}, [%rd52+192];
	add.f32 	%f994, %f992, %f601;
	max.f32 	%f995, %f994, 0f00000000;
	st.global.f32 	[%rd54+32768], %f995;
	ld.local.v2.f32 	{%f996, %f997}, [%rd52+592];
	add.f32 	%f998, %f996, %f602;
	max.f32 	%f999, %f998, 0f00000000;
	st.global.f32 	[%rd54+32896], %f999;
	add.f32 	%f1000, %f993, %f603;
	max.f32 	%f1001, %f1000, 0f00000000;
	st.global.f32 	[%rd54+32772], %f1001;
	add.f32 	%f1002, %f997, %f604;
	max.f32 	%f1003, %f1002, 0f00000000;
	st.global.f32 	[%rd54+32900], %f1003;
	mov.b32 	%r111, 1;
	mov.pred 	%p7, 0;
	@%p1 bra 	$L__BB0_7;
	ret;

}


// ===== COMPILED SASS (sm_100) =====

	.target	sm_100

	.elftype	@"ET_EXEC"


//--------------------- .note.nv.tkinfo           --------------------------
	.section	.note.nv.tkinfo,"",@"SHT_NOTE"
	.sectionflags	@"SHF_NOTE_NV_TKINFO"
	.tkinfo
        /*0018*/ 	.word	0x00000002
        /*0030*/ 	.string	""
        /*0030*/ 	.string	"ptxas"
        /*0030*/ 	.string	"Cuda compilation tools, release 13.0, V13.0.88"
        /*0030*/ 	.string	"Build cuda_13.0.r13.0/compiler.36424714_0"
        /*0030*/ 	.string	"-arch sm_100 -m 64 "



//--------------------- .note.nv.cuinfo           --------------------------
	.section	.note.nv.cuinfo,"",@"SHT_NOTE"
	.sectionflags	@"SHF_NOTE_NV_CUINFO"
        /*0018*/ 	.short	0x0002
        /*001a*/ 	.short	0x0064
        /*001c*/ 	.short	0x0082
	.zero		2


//--------------------- .nv.info                  --------------------------
	.section	.nv.info,"",@"SHT_CUDA_INFO"
	.align	4


	//----- nvinfo : EIATTR_REGCOUNT
	.align		4
        /*0000*/ 	.byte	0x04, 0x2f
        /*0002*/ 	.short	(.L_1 - .L_0)
	.align		4
.L_0:
        /*0004*/ 	.word	index@(my_kernel_kernel0)
        /*0008*/ 	.word	0x000000fe


	//----- nvinfo : EIATTR_FRAME_SIZE
	.align		4
.L_1:
        /*000c*/ 	.byte	0x04, 0x11
        /*000e*/ 	.short	(.L_3 - .L_2)
	.align		4
.L_2:
        /*0010*/ 	.word	index@(my_kernel_kernel0)
        /*0014*/ 	.word	0x00000320


	//----- nvinfo : EIATTR_MIN_STACK_SIZE
	.align		4
.L_3:
        /*0018*/ 	.byte	0x04, 0x12
        /*001a*/ 	.short	(.L_5 - .L_4)
	.align		4
.L_4:
        /*001c*/ 	.word	index@(my_kernel_kernel0)
        /*0020*/ 	.word	0x00000320
.L_5:


//--------------------- .nv.compat                --------------------------
	.section	.nv.compat,"",@"SHT_CUDA_COMPAT_INFO"
	.align	4
        /*0000*/ 	.byte	0x02, 0x09, 0x00, 0x00, 0x02, 0x02, 0x01, 0x00, 0x02, 0x05, 0x05, 0x00, 0x03, 0x07, 0x01, 0x01
        /*0010*/ 	.byte	0x02, 0x03, 0x00, 0x00, 0x02, 0x06, 0x01, 0x00, 0x04, 0x0b, 0x08, 0x00, 0x09, 0x00, 0x00, 0x00
        /*0020*/ 	.byte	0x00, 0x00, 0x00, 0x00


//--------------------- .nv.info.my_kernel_kernel0 --------------------------
	.section	.nv.info.my_kernel_kernel0,"",@"SHT_CUDA_INFO"
	.sectionflags	@""
	.align	4


	//----- nvinfo : EIATTR_CUDA_API_VERSION
	.align		4
        /*0000*/ 	.byte	0x04, 0x37
        /*0002*/ 	.short	(.L_7 - .L_6)
.L_6:
        /*0004*/ 	.word	0x00000082


	//----- nvinfo : EIATTR_KPARAM_INFO
	.align		4
.L_7:
        /*0008*/ 	.byte	0x04, 0x17
        /*000a*/ 	.short	(.L_9 - .L_8)
.L_8:
        /*000c*/ 	.word	0x00000000
        /*0010*/ 	.short	0x0003
        /*0012*/ 	.short	0x0018
        /*0014*/ 	.byte	0x00, 0xf5, 0x21, 0x00


	//----- nvinfo : EIATTR_KPARAM_INFO
	.align		4
.L_9:
        /*0018*/ 	.byte	0x04, 0x17
        /*001a*/ 	.short	(.L_11 - .L_10)
.L_10:
        /*001c*/ 	.word	0x00000000
        /*0020*/ 	.short	0x0002
        /*0022*/ 	.short	0x0010
        /*0024*/ 	.byte	0x00, 0xf5, 0x21, 0x00


	//----- nvinfo : EIATTR_KPARAM_INFO
	.align		4
.L_11:
        /*0028*/ 	.byte	0x04, 0x17
        /*002a*/ 	.short	(.L_13 - .L_12)
.L_12:
        /*002c*/ 	.word	0x00000000
        /*0030*/ 	.short	0x0001
        /*0032*/ 	.short	0x0008
        /*0034*/ 	.byte	0x00, 0xf5, 0x21, 0x00


	//----- nvinfo : EIATTR_KPARAM_INFO
	.align		4
.L_13:
        /*0038*/ 	.byte	0x04, 0x17
        /*003a*/ 	.short	(.L_15 - .L_14)
.L_14:
        /*003c*/ 	.word	0x00000000
        /*0040*/ 	.short	0x0000
        /*0042*/ 	.short	0x0000
        /*0044*/ 	.byte	0x00, 0xf5, 0x21, 0x00


	//----- nvinfo : EIATTR_SPARSE_MMA_MASK
	.align		4
.L_15:
        /*0048*/ 	.byte	0x03, 0x50
        /*004a*/ 	.short	0x0000


	//----- nvinfo : EIATTR_MAXREG_COUNT
	.align		4
        /*004c*/ 	.byte	0x03, 0x1b
        /*004e*/ 	.short	0x00ff


	//----- nvinfo : EIATTR_NUM_BARRIERS
	.align		4
        /*0050*/ 	.byte	0x02, 0x4c
        /*0052*/ 	.byte	0x01
	.zero		1


	//----- nvinfo : EIATTR_MERCURY_ISA_VERSION
	.align		4
        /*0054*/ 	.byte	0x03, 0x5f
        /*0056*/ 	.short	0x0101


	//----- nvinfo : EIATTR_VRC_CTA_INIT_COUNT
	.align		4
        /*0058*/ 	.byte	0x02, 0x4a
	.zero		1
	.zero		1


	//----- nvinfo : EIATTR_EXIT_INSTR_OFFSETS
	.align		4
        /*005c*/ 	.byte	0x04, 0x1c
        /*005e*/ 	.short	(.L_17 - .L_16)


	//   ....[0]....
.L_16:
        /*0060*/ 	.word	0x000041d0


	//----- nvinfo : EIATTR_CRS_STACK_SIZE
	.align		4
.L_17:
        /*0064*/ 	.byte	0x04, 0x1e
        /*0066*/ 	.short	(.L_19 - .L_18)
.L_18:
        /*0068*/ 	.word	0x00000000


	//----- nvinfo : EIATTR_CBANK_PARAM_SIZE
	.align		4
.L_19:
        /*006c*/ 	.byte	0x03, 0x19
        /*006e*/ 	.short	0x0020


	//----- nvinfo : EIATTR_PARAM_CBANK
	.align		4
        /*0070*/ 	.byte	0x04, 0x0a
        /*0072*/ 	.short	(.L_21 - .L_20)
	.align		4
.L_20:
        /*0074*/ 	.word	index@(.nv.constant0.my_kernel_kernel0)
        /*0078*/ 	.short	0x0380
        /*007a*/ 	.short	0x0020


	//----- nvinfo : EIATTR_SW_WAR
	.align		4
.L_21:
        /*007c*/ 	.byte	0x04, 0x36
        /*007e*/ 	.short	(.L_23 - .L_22)
.L_22:
        /*0080*/ 	.word	0x00000008
.L_23:


//--------------------- .nv.callgraph             --------------------------
	.section	.nv.callgraph,"",@"SHT_CUDA_CALLGRAPH"
	.align	4
	.sectionentsize	8
	.align		4
        /*0000*/ 	.word	0x00000000
	.align		4
        /*0004*/ 	.word	0xffffffff
	.align		4
        /*0008*/ 	.word	0x00000000
	.align		4
        /*000c*/ 	.word	0xfffffffe
	.align		4
        /*0010*/ 	.word	0x00000000
	.align		4
        /*0014*/ 	.word	0xfffffffd
	.align		4
        /*0018*/ 	.word	0x00000000
	.align		4
        /*001c*/ 	.word	0xfffffffc


//--------------------- .text.my_kernel_kernel0   --------------------------
	.section	.text.my_kernel_kernel0,"ax",@progbits
	.align	128
        .global         my_kernel_kernel0
        .type           my_kernel_kernel0,@function
        .size           my_kernel_kernel0,(.L_x_6 - my_kernel_kernel0)
        .other          my_kernel_kernel0,@"STO_CUDA_ENTRY STV_DEFAULT"
my_kernel_kernel0:
.text.my_kernel_kernel0:
[----:B------:R-:W0:Y:S01]  /*0000*/  LDC R1, c[0x0][0x37c] ;  /* 0x0000df00ff017b82 */ /* 0x000e220000000800 */
[----:B------:R-:W1:Y:S01]  /*0010*/  S2R R3, SR_TID.X ;  /* 0x0000000000037919 */ /* 0x000e620000002100 */
[----:B0-----:R-:W-:Y:S02]  /*0020*/  IADD3 R1, PT, PT, R1, -0x320, RZ ;  /* 0xfffffce001017810 */ /* 0x001fe40007ffe0ff */
[----:B------:R-:W-:Y:S02]  /*0030*/  CS2R R202, SRZ ;  /* 0x0000000000ca7805 */ /* 0x000fe4000001ff00 */
[----:B------:R-:W-:Y:S01]  /*0040*/  CS2R R198, SRZ ;  /* 0x0000000000c67805 */ /* 0x000fe2000001ff00 */
[----:B------:R-:W0:Y:S01]  /*0050*/  S2R R11, SR_CTAID.X ;  /* 0x00000000000b7919 */ /* 0x000e220000002500 */
[----:B------:R-:W-:Y:S02]  /*0060*/  MOV R238, R1 ;  /* 0x0000000100ee7202 */ /* 0x000fe40000000f00 */
[----:B------:R-:W-:-:S02]  /*0070*/  CS2R R192, SRZ ;  /* 0x0000000000c07805 */ /* 0x000fc4000001ff00 */
[----:B------:R-:W-:Y:S01]  /*0080*/  CS2R R188, SRZ ;  /* 0x0000000000bc7805 */ /* 0x000fe2000001ff00 */
[----:B------:R-:W2:Y:S01]  /*0090*/  S2R R204, SR_CgaCtaId ;  /* 0x0000000000cc7919 */ /* 0x000ea20000008800 */
[----:B------:R-:W-:Y:S02]  /*00a0*/  CS2R R186, SRZ ;  /* 0x0000000000ba7805 */ /* 0x000fe4000001ff00 */
[----:B------:R-:W-:Y:S02]  /*00b0*/  CS2R R182, SRZ ;  /* 0x0000000000b67805 */ /* 0x000fe4000001ff00 */
[----:B------:R-:W-:Y:S01]  /*00c0*/  CS2R R176, SRZ ;  /* 0x0000000000b07805 */ /* 0x000fe2000001ff00 */
[----:B------:R3:W-:Y:S01]  /*00d0*/  STL.128 [R1], RZ ;  /* 0x000000ff01007387 */ /* 0x0007e20000100c00 */
[----:B------:R-:W-:Y:S02]  /*00e0*/  CS2R R172, SRZ ;  /* 0x0000000000ac7805 */ /* 0x000fe4000001ff00 */
[----:B------:R-:W-:-:S02]  /*00f0*/  CS2R R170, SRZ ;  /* 0x0000000000aa7805 */ /* 0x000fc4000001ff00 */
[----:B------:R-:W-:Y:S01]  /*0100*/  CS2R R166, SRZ ;  /* 0x0000000000a67805 */ /* 0x000fe2000001ff00 */
[----:B------:R3:W-:Y:S01]  /*0110*/  STL.128 [R1+0x190], RZ ;  /* 0x000190ff01007387 */ /* 0x0007e20000100c00 */
[----:B------:R-:W-:Y:S02]  /*0120*/  CS2R R160, SRZ ;  /* 0x0000000000a07805 */ /* 0x000fe4000001ff00 */
[----:B------:R-:W-:Y:S02]  /*0130*/  CS2R R156, SRZ ;  /* 0x00000000009c7805 */ /* 0x000fe4000001ff00 */
[----:B------:R-:W-:Y:S01]  /*0140*/  CS2R R154, SRZ ;  /* 0x00000000009a7805 */ /* 0x000fe2000001ff00 */
[----:B------:R3:W-:Y:S01]  /*0150*/  STL.128 [R1+0x50], RZ ;  /* 0x000050ff01007387 */ /* 0x0007e20000100c00 */
        /* <DEDUP_REMOVED lines=10> */
[----:B------:R-:W-:Y:S02]  /*0200*/  CS2R R196, SRZ ;  /* 0x0000000000c47805 */ /* 0x000fe4000001ff00 */
[C---:B-1----:R-:W-:Y:S01]  /*0210*/  PRMT R8, R3.reuse, 0x9910, RZ ;  /* 0x0000991003087816 */ /* 0x042fe200000000ff */
[----:B------:R3:W-:Y:S01]  /*0220*/  STL.128 [R1+0x230], RZ ;  /* 0x000230ff01007387 */ /* 0x0007e20000100c00 */
[----:B------:R-:W-:Y:S02]  /*0230*/  LOP3.LUT R0, R3, 0xffff, RZ, 0xc0, !PT ;  /* 0x0000ffff03007812 */ /* 0x000fe400078ec0ff */
[----:B------:R-:W-:Y:S02]  /*0240*/  CS2R R122, SRZ ;  /* 0x00000000007a7805 */ /* 0x000fe4000001ff00 */
[----:B------:R-:W-:Y:S01]  /*0250*/  LEA R8, R8, R8, 0x1 ;  /* 0x0000000808087211 */ /* 0x000fe200078e08ff */
[----:B------:R3:W-:Y:S01]  /*0260*/  STL.128 [R1+0xf0], RZ ;  /* 0x0000f0ff01007387 */ /* 0x0007e20000100c00 */
[----:B------:R-:W-:Y:S01]  /*0270*/  CS2R R118, SRZ ;  /* 0x0000000000767805 */ /* 0x000fe2000001ff00 */
[----:B------:R-:W-:Y:S01]  /*0280*/  IMAD R0, R0, 0xa3e, RZ ;  /* 0x00000a3e00007824 */ /* 0x000fe200078e02ff */
[C---:B------:R-:W-:Y:S01]  /*0290*/  IADD3 R5, PT, PT, R8.reuse, 0x1, RZ ;  /* 0x0000000108057810 */ /* 0x040fe20007ffe0ff */
[----:B------:R3:W-:Y:S01]  /*02a0*/  STL.128 [R1+0x280], RZ ;  /* 0x000280ff01007387 */ /* 0x0007e20000100c00 */
[----:B------:R-:W-:-:S02]  /*02b0*/  IADD3 R7, PT, PT, R8, 0x2, RZ ;  /* 0x0000000208077810 */ /* 0x000fc40007ffe0ff */
[----:B------:R-:W-:Y:S02]  /*02c0*/  CS2R R184, SRZ ;  /* 0x0000000000b87805 */ /* 0x000fe4000001ff00 */
[----:B------:R-:W-:Y:S01]  /*02d0*/  LOP3.LUT R2, R5, 0xffff, RZ, 0xc0, !PT ;  /* 0x0000ffff05027812 */ /* 0x000fe200078ec0ff */
[----:B------:R3:W-:Y:S01]  /*02e0*/  STL.128 [R1+0x140], RZ ;  /* 0x000140ff01007387 */ /* 0x0007e20000100c00 */
[----:B------:R-:W-:Y:S02]  /*02f0*/  LOP3.LUT R4, R7, 0xffff, RZ, 0xc0, !PT ;  /* 0x0000ffff07047812 */ /* 0x000fe400078ec0ff */
[----:B------:R-:W-:Y:S02]  /*0300*/  CS2R R180, SRZ ;  /* 0x0000000000b47805 */ /* 0x000fe4000001ff00 */
[----:B------:R-:W-:Y:S01]  /*0310*/  SHF.R.U32.HI R0, RZ, 0x10, R0 ;  /* 0x00000010ff007819 */ /* 0x000fe20000011600 */
[----:B------:R-:W-:Y:S01]  /*0320*/  IMAD R2, R2, 0x1b4f, RZ ;  /* 0x00001b4f02027824 */ /* 0x000fe200078e02ff */
[----:B------:R3:W-:Y:S01]  /*0330*/  STL.128 [R1+0x2d0], RZ ;  /* 0x0002d0ff01007387 */ /* 0x0007e20000100c00 */
[----:B------:R-:W-:Y:S01]  /*0340*/  IMAD R4, R4, 0x1b4f, RZ ;  /* 0x00001b4f04047824 */ /* 0x000fe200078e02ff */
[----:B------:R-:W-:-:S02]  /*0350*/  CS2R R114, SRZ ;  /* 0x0000000000727805 */ /* 0x000fc4000001ff00 */
[----:B------:R-:W-:Y:S02]  /*0360*/  CS2R R110, SRZ ;  /* 0x00000000006e7805 */ /* 0x000fe4000001ff00 */
[----:B------:R-:W-:Y:S01]  /*0370*/  SHF.R.U32.HI R6, RZ, 0x13, R2 ;  /* 0x00000013ff067819 */ /* 0x000fe20000011602 */
[----:B------:R3:W-:Y:S01]  /*0380*/  STL.128 [R1+0x30], RZ ;  /* 0x000030ff01007387 */ /* 0x0007e20000100c00 */
[----:B------:R-:W-:Y:S02]  /*0390*/  SHF.R.U32.HI R10, RZ, 0x13, R4 ;  /* 0x00000013ff0a7819 */ /* 0x000fe40000011604 */
[----:B------:R-:W-:Y:S02]  /*03a0*/  CS2R R168, SRZ ;  /* 0x0000000000a87805 */ /* 0x000fe4000001ff00 */
[----:B------:R-:W-:Y:S01]  /*03b0*/  PRMT R2, R6, 0x9910, RZ ;  /* 0x0000991006027816 */ /* 0x000fe200000000ff */
[----:B------:R3:W-:Y:S01]  /*03c0*/  STL.128 [R1+0x1c0], RZ ;  /* 0x0001c0ff01007387 */ /* 0x0007e20000100c00 */
[----:B------:R-:W-:-:S02]  /*03d0*/  PRMT R4, R0, 0x9910, RZ ;  /* 0x0000991000047816 */ /* 0x000fc400000000ff */
[----:B------:R-:W-:Y:S02]  /*03e0*/  CS2R R164, SRZ ;  /* 0x0000000000a47805 */ /* 0x000fe4000001ff00 */
[----:B------:R-:W-:Y:S01]  /*03f0*/  PRMT R9, R10, 0x9910, RZ ;  /* 0x000099100a097816 */ /* 0x000fe200000000ff */
[----:B------:R-:W-:Y:S01]  /*0400*/  IMAD R2, R2, 0x4b, RZ ;  /* 0x0000004b02027824 */ /* 0x000fe200078e02ff */
[----:B------:R3:W-:Y:S01]  /*0410*/  STL.128 [R1+0x80], RZ ;  /* 0x000080ff01007387 */ /* 0x0007e20000100c00 */
[----:B------:R-:W-:Y:S01]  /*0420*/  IMAD R4, R4, 0x19, RZ ;  /* 0x0000001904047824 */ /* 0x000fe200078e02ff */
[----:B------:R-:W-:Y:S01]  /*0430*/  CS2R R106, SRZ ;  /* 0x00000000006a7805 */ /* 0x000fe2000001ff00 */
[----:B------:R-:W-:Y:S01]  /*0440*/  IMAD R9, R9, 0x4b, RZ ;  /* 0x0000004b09097824 */ /* 0x000fe200078e02ff */
[----:B------:R-:W-:Y:S01]  /*0450*/  IADD3 R13, PT, PT, RZ, -R2, RZ ;  /* 0x80000002ff0d7210 */ /* 0x000fe20007ffe0ff */
[----:B------:R3:W-:Y:S01]  /*0460*/  STL.128 [R1+0x210], RZ ;  /* 0x000210ff01007387 */ /* 0x0007e20000100c00 */
[----:B------:R-:W-:-:S02]  /*0470*/  IADD3 R12, PT, PT, RZ, -R4, RZ ;  /* 0x80000004ff0c7210 */ /* 0x000fc40007ffe0ff */
[----:B------:R-:W-:Y:S02]  /*0480*/  CS2R R102, SRZ ;  /* 0x0000000000667805 */ /* 0x000fe4000001ff00 */
[----:B0-----:R-:W-:Y:S01]  /*0490*/  SHF.R.U32.HI R2, RZ, 0x1, R11 ;  /* 0x00000001ff027819 */ /* 0x001fe2000001160b */
[----:B------:R3:W-:Y:S01]  /*04a0*/  STL.128 [R1+0xd0], RZ ;  /* 0x0000d0ff01007387 */ /* 0x0007e20000100c00 */
[----:B------:R-:W-:Y:S02]  /*04b0*/  PRMT R4, R13, 0x7710, RZ ;  /* 0x000077100d047816 */ /* 0x000fe400000000ff */
[----:B------:R-:W-:Y:S02]  /*04c0*/  CS2R R152, SRZ ;  /* 0x0000000000987805 */ /* 0x000fe4000001ff00 */
[----:B------:R-:W-:Y:S01]  /*04d0*/  PRMT R12, R12, 0x7710, RZ ;  /* 0x000077100c0c7816 */ /* 0x000fe200000000ff */
[----:B------:R3:W-:Y:S01]  /*04e0*/  STL.128 [R1+0x260], RZ ;  /* 0x000260ff01007387 */ /* 0x0007e20000100c00 */
[----:B------:R-:W-:Y:S01]  /*04f0*/  IADD3 R4, PT, PT, R5, R4, RZ ;  /* 0x0000000405047210 */ /* 0x000fe20007ffe0ff */
[----:B------:R-:W-:Y:S01]  /*0500*/  IMAD R5, R2, 0xfd20, RZ ;  /* 0x0000fd2002057824 */ /* 0x000fe200078e02ff */
[----:B------:R-:W-:Y:S01]  /*0510*/  IADD3 R2, PT, PT, R12, R3, RZ ;  /* 0x000000030c027210 */ /* 0x000fe20007ffe0ff */
[----:B------:R3:W-:Y:S01]  /*0520*/  STL.128 [R1+0x120], RZ ;  /* 0x000120ff01007387 */ /* 0x0007e20000100c00 */
[----:B------:R-:W-:Y:S01]  /*0530*/  LOP3.LUT R4, R4, 0xffff, RZ, 0xc0, !PT ;  /* 0x0000ffff04047812 */ /* 0x000fe200078ec0ff */
[--C-:B------:R-:W-:Y:S01]  /*0540*/  IMAD R241, R0, 0x2f760, R5.reuse ;  /* 0x0002f76000f17824 */ /* 0x100fe200078e0205 */
[----:B------:R-:W-:Y:S01]  /*0550*/  LOP3.LUT R2, R2, 0xffff, RZ, 0xc0, !PT ;  /* 0x0000ffff02027812 */ /* 0x000fe200078ec0ff */
[--C-:B------:R-:W-:Y:S01]  /*0560*/  IMAD R239, R6, 0x2f760, R5.reuse ;  /* 0x0002f76006ef7824 */ /* 0x100fe200078e0205 */
[----:B------:R-:W-:Y:S01]  /*0570*/  IADD3 R9, PT, PT, RZ, -R9, RZ ;  /* 0x80000009ff097210 */ /* 0x000fe20007ffe0ff */
[----:B------:R3:W-:Y:S01]  /*0580*/  STL.128 [R1+0x2b0], RZ ;  /* 0x0002b0ff01007387 */ /* 0x0007e20000100c00 */
[----:B------:R-:W-:Y:S01]  /*0590*/  IMAD R237, R10, 0x2f760, R5 ;  /* 0x0002f7600aed7824 */ /* 0x000fe200078e0205 */
[----:B------:R-:W-:-:S02]  /*05a0*/  CS2R R148, SRZ ;  /* 0x0000000000947805 */ /* 0x000fc4000001ff00 */
[----:B------:R-:W-:Y:S01]  /*05b0*/  PRMT R14, R9, 0x7710, RZ ;  /* 0x00007710090e7816 */ /* 0x000fe200000000ff */
[----:B------:R3:W-:Y:S01]  /*05c0*/  STL.128 [R1+0x170], RZ ;  /* 0x000170ff01007387 */ /* 0x0007e20000100c00 */
[----:B------:R-:W-:Y:S01]  /*05d0*/  IMAD R241, R2, 0xa20, R241 ;  /* 0x00000a2002f17824 */ /* 0x000fe200078e02f1 */
[----:B------:R-:W-:Y:S01]  /*05e0*/  IADD3 R2, PT, PT, R8, 0x90, RZ ;  /* 0x0000009008027810 */ /* 0x000fe20007ffe0ff */
[----:B------:R-:W-:Y:S01]  /*05f0*/  IMAD R239, R4, 0x360, R239 ;  /* 0x0000036004ef7824 */ /* 0x000fe200078e02ef */
[----:B------:R3:W-:Y:S01]  /*0600*/  STL.128 [R1+0x300], RZ ;  /* 0x000300ff01007387 */ /* 0x0007e20000100c00 */
[C---:B------:R-:W-:Y:S02]  /*0610*/  IADD3 R4, PT, PT, R8.reuse, 0x91, RZ ;  /* 0x0000009108047810 */ /* 0x040fe40007ffe0ff */
[----:B------:R-:W-:Y:S02]  /*0620*/  CS2R R98, SRZ ;  /* 0x0000000000627805 */ /* 0x000fe4000001ff00 */
[----:B------:R-:W-:Y:S01]  /*0630*/  IADD3 R8, PT, PT, R8, 0x92, RZ ;  /* 0x0000009208087810 */ /* 0x000fe20007ffe0ff */
[----:B------:R3:W-:Y:S01]  /*0640*/  STL.128 [R1+0x10], RZ ;  /* 0x000010ff01007387 */ /* 0x0007e20000100c00 */
[----:B------:R-:W-:-:S02]  /*0650*/  IADD3 R7, PT, PT, R7, R14, RZ ;  /* 0x0000000e07077210 */ /* 0x000fc40007ffe0ff */
[----:B------:R-:W-:Y:S02]  /*0660*/  CS2R R94, SRZ ;  /* 0x00000000005e7805 */ /* 0x000fe4000001ff00 */
[----:B------:R-:W-:Y:S01]  /*0670*/  MOV R9, 0x400 ;  /* 0x0000040000097802 */ /* 0x000fe20000000f00 */
[----:B------:R3:W-:Y:S01]  /*0680*/  STL.128 [R1+0x1a0], RZ ;  /* 0x0001a0ff01007387 */ /* 0x0007e20000100c00 */
[----:B------:R-:W-:Y:S02]  /*0690*/  LOP3.LUT R2, R2, 0xffff, RZ, 0xc0, !PT ;  /* 0x0000ffff02027812 */ /* 0x000fe400078ec0ff */
[----:B------:R-:W-:Y:S02]  /*06a0*/  CS2R R136, SRZ ;  /* 0x0000000000887805 */ /* 0x000fe4000001ff00 */
[----:B------:R-:W-:Y:S01]  /*06b0*/  LOP3.LUT R4, R4, 0xffff, RZ, 0xc0, !PT ;  /* 0x0000ffff04047812 */ /* 0x000fe200078ec0ff */
[----:B------:R3:W-:Y:S01]  /*06c0*/  STL.128 [R1+0x60], RZ ;  /* 0x000060ff01007387 */ /* 0x0007e20000100c00 */
[----:B------:R-:W-:Y:S01]  /*06d0*/  LOP3.LUT R205, R8, 0xffff, RZ, 0xc0, !PT ;  /* 0x0000ffff08cd7812 */ /* 0x000fe200078ec0ff */
[----:B------:R-:W-:Y:S01]  /*06e0*/  IMAD R236, R2, 0x1b4f, RZ ;  /* 0x00001b4f02ec7824 */ /* 0x000fe200078e02ff */
[----:B------:R-:W-:Y:S01]  /*06f0*/  LOP3.LUT R0, R7, 0xffff, RZ, 0xc0, !PT ;  /* 0x0000ffff07007812 */ /* 0x000fe200078ec0ff */
[----:B------:R3:W-:Y:S01]  /*0700*/  STL.128 [R1+0x1f0], RZ ;  /* 0x0001f0ff01007387 */ /* 0x0007e20000100c00 */
[----:B--2---:R-:W-:Y:S01]  /*0710*/  LEA R204, R204, R9, 0x18 ;  /* 0x00000009cccc7211 */ /* 0x004fe200078ec0ff */
[----:B------:R-:W-:Y:S01]  /*0720*/  IMAD R217, R4, 0x1b4f, RZ ;  /* 0x00001b4f04d97824 */ /* 0x000fe200078e02ff */
[----:B------:R-:W-:Y:S01]  /*0730*/  CS2R R132, SRZ ;  /* 0x0000000000847805 */ /* 0x000fe2000001ff00 */
[----:B------:R3:W-:Y:S01]  /*0740*/  STL.128 [R1+0xb0], RZ ;  /* 0x0000b0ff01007387 */ /* 0x0007e20000100c00 */
[----:B------:R-:W-:Y:S01]  /*0750*/  IMAD R205, R205, 0x1b4f, RZ ;  /* 0x00001b4fcdcd7824 */ /* 0x000fe200078e02ff */
[----:B------:R-:W-:Y:S01]  /*0760*/  CS2R R90, SRZ ;  /* 0x00000000005a7805 */ /* 0x000fe2000001ff00 */
[----:B------:R-:W-:Y:S01]  /*0770*/  IMAD R237, R0, 0x360, R237 ;  /* 0x0000036000ed7824 */ /* 0x000fe200078e02ed */
[----:B------:R3:W-:Y:S01]  /*0780*/  STL.128 [R1+0x240], RZ ;  /* 0x000240ff01007387 */ /* 0x0007e20000100c00 */
[----:B------:R-:W-:-:S02]  /*0790*/  HFMA2 R0, -RZ, RZ, 0, 0 ;  /* 0x00000000ff007431 */ /* 0x000fc400000001ff */
[----:B------:R-:W-:Y:S01]  /*07a0*/  IMAD R2, R3, 0x48, R204 ;  /* 0x0000004803027824 */ /* 0x000fe200078e02cc */
        /* <DEDUP_REMOVED lines=82> */
[----:B------:R-:W-:Y:S01]  /*0cd0*/  SHF.R.U32.HI R236, RZ, 0x13, R236 ;  /* 0x00000013ffec7819 */ /* 0x000fe200000116ec */
[----:B------:R-:W0:Y:S01]  /*0ce0*/  LDCU.64 UR6, c[0x0][0x358] ;  /* 0x00006b00ff0677ac */ /* 0x000e220008000a00 */
[----:B------:R-:W-:Y:S01]  /*0cf0*/  SHF.R.U32.HI R217, RZ, 0x13, R217 ;  /* 0x00000013ffd97819 */ /* 0x000fe200000116d9 */
[----:B------:R3:W-:Y:S01]  /*0d00*/  STL.128 [R1+0x2f0], RZ ;  /* 0x0002f0ff01007387 */ /* 0x0007e20000100c00 */
[----:B------:R-:W-:-:S03]  /*0d10*/  SHF.R.U32.HI R204, RZ, 0x13, R205 ;  /* 0x00000013ffcc7819 */ /* 0x000fc600000116cd */
[----:B------:R3:W-:Y:S04]  /*0d20*/  STL.128 [R1+0x180], RZ ;  /* 0x000180ff01007387 */ /* 0x0007e80000100c00 */
[----:B------:R3:W-:Y:S02]  /*0d30*/  STL.128 [R1+0x310], RZ ;  /* 0x000310ff01007387 */ /* 0x0007e40000100c00 */
.L_x_3:
[----:B------:R-:W1:Y:S01]  /*0d40*/  S2R R205, SR_CTAID.X ;  /* 0x0000000000cd7919 */ /* 0x000e620000002500 */
[----:B------:R-:W-:Y:S01]  /*0d50*/  BAR.SYNC.DEFER_BLOCKING 0x0 ;  /* 0x0000000000007b1d */ /* 0x000fe20000010000 */
[----:B------:R-:W-:Y:S01]  /*0d60*/  ISETP.GT.U32.AND P0, PT, R3, 0x1, PT ;  /* 0x000000010300780c */ /* 0x000fe20003f04070 */
[----:B------:R-:W-:-:S06]  /*0d70*/  IMAD R231, R0, 0x6, R241 ;  /* 0x0000000600e77824 */ /* 0x000fcc00078e02f1 */
[----:B------:R-:W2:Y:S01]  /*0d80*/  LDC.64 R244, c[0x0][0x388] ;  /* 0x0000e200fff47b82 */ /* 0x000ea20000000a00 */
[----:B------:R-:W4:Y:S07]  /*0d90*/  S2R R3, SR_TID.X ;  /* 0x0000000000037919 */ /* 0x000f2e0000002100 */
[----:B------:R-:W3:Y:S01]  /*0da0*/  LDC.64 R214, c[0x0][0x380] ;  /* 0x0000e000ffd67b82 */ /* 0x000ee20000000a00 */
[----:B-1----:R-:W-:-:S04]  /*0db0*/  SHF.L.U32 R206, R205, 0x6, RZ ;  /* 0x00000006cdce7819 */ /* 0x002fc800000006ff */
[----:B------:R-:W-:Y:S02]  /*0dc0*/  LOP3.LUT R206, R206, 0x40, RZ, 0xc0, !PT ;  /* 0x00000040cece7812 */ /* 0x000fe400078ec0ff */
[C---:B----4-:R-:W-:Y:S02]  /*0dd0*/  IADD3 R209, PT, PT, R3.reuse, 0x30, RZ ;  /* 0x0000003003d17810 */ /* 0x050fe40007ffe0ff */
[----:B------:R-:W-:Y:S02]  /*0de0*/  SHF.L.U32 R207, R3, 0x1, RZ ;  /* 0x0000000103cf7819 */ /* 0x000fe400000006ff */
[----:B------:R-:W-:Y:S02]  /*0df0*/  LOP3.LUT R209, R206, 0x3f, R209, 0xf8, !PT ;  /* 0x0000003fced17812 */ /* 0x000fe400078ef8d1 */
[C---:B------:R-:W-:Y:S02]  /*0e00*/  IADD3 R208, PT, PT, R207.reuse, 0x60, RZ ;  /* 0x00000060cfd07810 */ /* 0x040fe40007ffe0ff */
[----:B------:R-:W-:-:S02]  /*0e10*/  IADD3 R210, PT, PT, R207, 0x1e0, RZ ;  /* 0x000001e0cfd27810 */ /* 0x000fc40007ffe0ff */
[----:B------:R-:W-:Y:S02]  /*0e20*/  LOP3.LUT R213, R3, 0x3f, RZ, 0xc0, !PT ;  /* 0x0000003f03d57812 */ /* 0x000fe400078ec0ff */
[C---:B------:R-:W-:Y:S02]  /*0e30*/  LOP3.LUT R211, R209.reuse, 0xf80, R208, 0xf8, !PT ;  /* 0x00000f80d1d37812 */ /* 0x040fe400078ef8d0 */
[----:B------:R-:W-:Y:S02]  /*0e40*/  LOP3.LUT R221, R209, 0xf80, R210, 0xf8, !PT ;  /* 0x00000f80d1dd7812 */ /* 0x000fe400078ef8d2 */
[C---:B------:R-:W-:Y:S02]  /*0e50*/  IADD3 R209, PT, PT, R206.reuse, R3, RZ ;  /* 0x00000003ced17210 */ /* 0x040fe40007ffe0ff */
[----:B------:R-:W-:Y:S02]  /*0e60*/  LOP3.LUT R208, R206, 0x20, R213, 0xf6, !PT ;  /* 0x00000020ced07812 */ /* 0x000fe400078ef6d5 */
[C---:B------:R-:W-:Y:S01]  /*0e70*/  IADD3 R213, PT, PT, R207.reuse, 0xc0, RZ ;  /* 0x000000c0cfd57810 */ /* 0x040fe20007ffe0ff */
[----:B------:R-:W-:Y:S01]  /*0e80*/  IMAD R209, R0, 0x300, R209 ;  /* 0x0000030000d17824 */ /* 0x000fe200078e02d1 */
[----:B------:R-:W-:-:S02]  /*0e90*/  IADD3 R212, PT, PT, R207, 0x2a0, RZ ;  /* 0x000002a0cfd47810 */ /* 0x000fc40007ffe0ff */
[----:B------:R-:W-:Y:S02]  /*0ea0*/  IADD3 R210, PT, PT, R207, 0x120, RZ ;  /* 0x00000120cfd27810 */ /* 0x000fe40007ffe0ff */
[----:B------:R-:W-:Y:S02]  /*0eb0*/  LOP3.LUT R219, R208, 0xf80, R213, 0xf8, !PT ;  /* 0x00000f80d0db7812 */ /* 0x000fe400078ef8d5 */
[----:B------:R-:W-:Y:S01]  /*0ec0*/  LOP3.LUT R216, R212, 0xf80, RZ, 0xc0, !PT ;  /* 0x00000f80d4d87812 */ /* 0x000fe200078ec0ff */
[----:B--2---:R-:W-:Y:S01]  /*0ed0*/  IMAD.WIDE.U32 R212, R209, 0x4, R244 ;  /* 0x00000004d1d47825 */ /* 0x004fe200078e00f4 */
[----:B------:R-:W-:Y:S02]  /*0ee0*/  IADD3 R223, PT, PT, R207, 0x240, RZ ;  /* 0x00000240cfdf7810 */ /* 0x000fe40007ffe0ff */
[----:B------:R-:W-:Y:S02]  /*0ef0*/  LOP3.LUT R210, R210, 0xf80, RZ, 0xc0, !PT ;  /* 0x00000f80d2d27812 */ /* 0x000fe400078ec0ff */
[----:B------:R-:W-:-:S02]  /*0f00*/  LOP3.LUT R223, R208, 0xf80, R223, 0xf8, !PT ;  /* 0x00000f80d0df7812 */ /* 0x000fc400078ef8df */
[C---:B------:R-:W-:Y:S01]  /*0f10*/  IADD3 R247, PT, PT, R209.reuse, R210, RZ ;  /* 0x000000d2d1f77210 */ /* 0x040fe20007ffe0ff */
[----:B0-----:R-:W5:Y:S01]  /*0f20*/  LDG.E.CONSTANT R208, desc[UR6][R212.64] ;  /* 0x00000006d4d07981 */ /* 0x001f62000c1e9900 */
[----:B------:R-:W-:Y:S01]  /*0f30*/  IADD3 R225, PT, PT, R209, R216, RZ ;  /* 0x000000d8d1e17210 */ /* 0x000fe20007ffe0ff */
[C---:B------:R-:W-:Y:S02]  /*0f40*/  IMAD R227, R0.reuse, 0x6, R237 ;  /* 0x0000000600e37824 */ /* 0x040fe400078e02ed */
[----:B------:R0:W5:Y:S01]  /*0f50*/  LDG.E.CONSTANT R209, desc[UR6][R212.64+0x600] ;  /* 0x00060006d4d17981 */ /* 0x000162000c1e9900 */
[C---:B------:R-:W-:Y:S02]  /*0f60*/  IMAD R221, R0.reuse, 0x300, R221 ;  /* 0x0000030000dd7824 */ /* 0x040fe400078e02dd */
[C---:B------:R-:W-:Y:S02]  /*0f70*/  IMAD R219, R0.reuse, 0x300, R219 ;  /* 0x0000030000db7824 */ /* 0x040fe400078e02db */
[----:B------:R-:W-:-:S02]  /*0f80*/  IMAD R223, R0, 0x300, R223 ;  /* 0x0000030000df7824 */ /* 0x000fc400078e02df */
[----:B0-----:R-:W-:Y:S02]  /*0f90*/  IMAD R213, R0, 0x6, R239 ;  /* 0x0000000600d57824 */ /* 0x001fe400078e02ef */
[----:B---3--:R-:W-:-:S04]  /*0fa0*/  IMAD.WIDE.U32 R230, R231, 0x4, R214 ;  /* 0x00000004e7e67825 */ /* 0x008fc800078e00d6 */
[----:B------:R-:W-:Y:S01]  /*0fb0*/  IMAD R211, R0, 0x300, R211 ;  /* 0x0000030000d37824 */ /* 0x000fe200078e02d3 */
[----:B------:R-:W2:Y:S01]  /*0fc0*/  LDG.E.CONSTANT R218, desc[UR6][R230.64] ;  /* 0x00000006e6da7981 */ /* 0x000ea2000c1e9900 */
[----:B------:R-:W-:-:S03]  /*0fd0*/  IMAD.WIDE.U32 R212, R213, 0x4, R214 ;  /* 0x00000004d5d47825 */ /* 0x000fc600078e00d6 */
[----:B------:R-:W3:Y:S01]  /*0fe0*/  LDG.E.CONSTANT R220, desc[UR6][R230.64+0x8] ;  /* 0x00000806e6dc7981 */ /* 0x000ee2000c1e9900 */
[----:B------:R-:W-:-:S03]  /*0ff0*/  IMAD.WIDE.U32 R214, R227, 0x4, R214 ;  /* 0x00000004e3d67825 */ /* 0x000fc600078e00d6 */
[----:B------:R-:W4:Y:S01]  /*1000*/  LDG.E.CONSTANT R222, desc[UR6][R230.64+0x10] ;  /* 0x00001006e6de7981 */ /* 0x000f22000c1e9900 */
[----:B------:R-:W-:-:S03]  /*1010*/  IMAD.WIDE.U32 R210, R211, 0x4, R244 ;  /* 0x00000004d3d27825 */ /* 0x000fc600078e00f4 */
[----:B------:R-:W4:Y:S01]  /*1020*/  LDG.E.CONSTANT R224, desc[UR6][R212.64] ;  /* 0x00000006d4e07981 */ /* 0x000f22000c1e9900 */
[----:B------:R-:W-:-:S03]  /*1030*/  IMAD.WIDE.U32 R242, R221, 0x4, R244 ;  /* 0x00000004ddf27825 */ /* 0x000fc600078e00f4 */
[----:B------:R-:W3:Y:S01]  /*1040*/  LDG.E.CONSTANT R221, desc[UR6][R230.64+0xc] ;  /* 0x00000c06e6dd7981 */ /* 0x000ee2000c1e9900 */
[----:B------:R-:W-:-:S03]  /*1050*/  IMAD.WIDE.U32 R250, R219, 0x4, R244 ;  /* 0x00000004dbfa7825 */ /* 0x000fc600078e00f4 */
[----:B------:R-:W2:Y:S01]  /*1060*/  LDG.E.CONSTANT R219, desc[UR6][R230.64+0x4] ;  /* 0x00000406e6db7981 */ /* 0x000ea2000c1e9900 */
[----:B------:R-:W-:-:S03]  /*1070*/  IMAD.WIDE.U32 R248, R223, 0x4, R244 ;  /* 0x00000004dff87825 */ /* 0x000fc600078e00f4 */
[----:B------:R-:W4:Y:S01]  /*1080*/  LDG.E.CONSTANT R223, desc[UR6][R230.64+0x14] ;  /* 0x00001406e6df7981 */ /* 0x000f22000c1e9900 */
[----:B------:R-:W-:-:S03]  /*1090*/  IMAD.WIDE.U32 R246, R247, 0x4, R244 ;  /* 0x00000004f7f67825 */ /* 0x000fc600078e00f4 */
[----:B------:R-:W4:Y:S01]  /*10a0*/  LDG.E.CONSTANT R226, desc[UR6][R212.64+0x8] ;  /* 0x00000806d4e27981 */ /* 0x000f22000c1e9900 */
[----:B------:R-:W-:-:S03]  /*10b0*/  IMAD.WIDE.U32 R244, R225, 0x4, R244 ;  /* 0x00000004e1f47825 */ /* 0x000fc600078e00f4 */
[----:B------:R-:W4:Y:S04]  /*10c0*/  LDG.E.CONSTANT R225, desc[UR6][R212.64+0x4] ;  /* 0x00000406d4e17981 */ /* 0x000f28000c1e9900 */
        /* <DEDUP_REMOVED lines=9> */
[----:B------:R-:W5:Y:S01]  /*1160*/  LDG.E.CONSTANT R213, desc[UR6][R248.64] ;  /* 0x00000006f8d57981 */ /* 0x000f62000c1e9900 */
[----:B------:R-:W0:Y:S03]  /*1170*/  S2R R216, SR_CgaCtaId ;  /* 0x0000000000d87919 */ /* 0x000e260000008800 */
[----:B------:R-:W5:Y:S04]  /*1180*/  LDG.E.CONSTANT R214, desc[UR6][R246.64+0x40] ;  /* 0x00004006f6d67981 */ /* 0x000f68000c1e9900 */
[----:B------:R-:W5:Y:S04]  /*1190*/  LDG.E.CONSTANT R215, desc[UR6][R244.64+0x40] ;  /* 0x00004006f4d77981 */ /* 0x000f68000c1e9900 */
[----:B------:R-:W5:Y:S04]  /*11a0*/  LDG.E.CONSTANT R210, desc[UR6][R210.64] ;  /* 0x00000006d2d27981 */ /* 0x000f68000c1e9900 */
[----:B------:R-:W5:Y:S04]  /*11b0*/  LDG.E.CONSTANT R212, desc[UR6][R250.64] ;  /* 0x00000006fad47981 */ /* 0x000f68000c1e9900 */
[----:B------:R1:W5:Y:S01]  /*11c0*/  LDG.E.CONSTANT R211, desc[UR6][R242.64] ;  /* 0x00000006f2d37981 */ /* 0x000362000c1e9900 */
[----:B------:R-:W-:Y:S01]  /*11d0*/  BSSY.RECONVERGENT B0, `(.L_x_0) ;  /* 0x0000045000007945 */ /* 0x000fe20003800200 */
[----:B-1----:R-:W-:-:S04]  /*11e0*/  MOV R243, 0x400 ;  /* 0x0000040000f37802 */ /* 0x002fc80000000f00 */
[----:B------:R-:W-:-:S04]  /*11f0*/  IADD3 R251, PT, PT, R243, 0xe10, RZ ;  /* 0x00000e10f3fb7810 */ /* 0x000fc80007ffe0ff */
[----:B0-----:R-:W-:-:S04]  /*1200*/  LEA R240, R216, R251, 0x18 ;  /* 0x000000fbd8f07211 */ /* 0x001fc800078ec0ff */
[----:B------:R-:W-:Y:S01]  /*1210*/  LEA R242, R3, R240, 0x2 ;  /* 0x000000f003f27211 */ /* 0x000fe200078e10ff */
[----:B---3--:R0:W-:Y:S04]  /*1220*/  STS.64 [R2+0x8], R220 ;  /* 0x000008dc02007388 */ /* 0x0081e80000000a00 */
[----:B--2---:R0:W-:Y:S04]  /*1230*/  STS.64 [R2], R218 ;  /* 0x000000da02007388 */ /* 0x0041e80000000a00 */
[----:B----4-:R0:W-:Y:S04]  /*1240*/  STS.64 [R2+0x10], R222 ;  /* 0x000010de02007388 */ /* 0x0101e80000000a00 */
[----:B------:R0:W-:Y:S04]  /*1250*/  STS.64 [R2+0x18], R224 ;  /* 0x000018e002007388 */ /* 0x0001e80000000a00 */
[----:B------:R0:W-:Y:S04]  /*1260*/  STS.64 [R2+0x20], R226 ;  /* 0x000020e202007388 */ /* 0x0001e80000000a00 */
[----:B------:R0:W-:Y:S04]  /*1270*/  STS.64 [R2+0x28], R228 ;  /* 0x000028e402007388 */ /* 0x0001e80000000a00 */
[----:B------:R0:W-:Y:S04]  /*1280*/  STS.64 [R2+0x30], R230 ;  /* 0x000030e602007388 */ /* 0x0001e80000000a00 */
[----:B------:R0:W-:Y:S04]  /*1290*/  STS.64 [R2+0x38], R232 ;  /* 0x000038e802007388 */ /* 0x0001e80000000a00 */
[----:B------:R0:W-:Y:S01]  /*12a0*/  STS.64 [R2+0x40], R234 ;  /* 0x000040ea02007388 */ /* 0x0001e20000000a00 */
[----:B------:R-:W-:Y:S05]  /*12b0*/  @P0 BRA `(.L_x_1) ;  /* 0x0000000000d80947 */ /* 0x000fea0003800000 */
[----:B0-----:R-:W0:Y:S01]  /*12c0*/  S2R R218, SR_CTAID.X ;  /* 0x0000000000da7919 */ /* 0x001e220000002500 */
[----:B------:R-:W1:Y:S01]  /*12d0*/  LDCU.64 UR4, c[0x0][0x380] ;  /* 0x00007000ff0477ac */ /* 0x000e620008000a00 */
[----:B------:R-:W-:Y:S01]  /*12e0*/  IMAD R225, R0, 0x6, RZ ;  /* 0x0000000600e17824 */ /* 0x000fe200078e02ff */
[----:B------:R-:W2:Y:S01]  /*12f0*/  S2R R2, SR_TID.X ;  /* 0x0000000000027919 */ /* 0x000ea20000002100 */
[----:B0-----:R-:W-:-:S05]  /*1300*/  SHF.R.U32.HI R219, RZ, 0x1, R218 ;  /* 0x00000001ffdb7819 */ /* 0x001fca00000116da */
[----:B--2---:R-:W-:Y:S01]  /*1310*/  IMAD R218, R219, 0x19, R2 ;  /* 0x00000019dbda7824 */ /* 0x004fe200078e0202 */
[----:B------:R-:W-:-:S03]  /*1320*/  MOV R219, RZ ;  /* 0x000000ff00db7202 */ /* 0x000fc60000000f00 */
[----:B------:R-:W-:-:S04]  /*1330*/  IMAD R218, R218, 0xa20, RZ ;  /* 0x00000a20dada7824 */ /* 0x000fc800078e02ff */
[----:B------:R-:W-:-:S04]  /*1340*/  IMAD.WIDE.U32 R222, R236, 0x2f760, R218 ;  /* 0x0002f760ecde7825 */ /* 0x000fc800078e00da */
[----:B------:R-:W-:Y:S01]  /*1350*/  IMAD.WIDE.U32 R220, R217, 0x2f760, R218 ;  /* 0x0002f760d9dc7825 */ /* 0x000fe200078e00da */
[----:B------:R-:W-:-:S03]  /*1360*/  IADD3 R222, P0, PT, R225, R222, RZ ;  /* 0x000000dee1de7210 */ /* 0x000fc60007f1e0ff */
[----:B------:R-:W-:Y:S01]  /*1370*/  IMAD.WIDE.U32 R218, R204, 0x2f760, R218 ;  /* 0x0002f760ccda7825 */ /* 0x000fe200078e00da */
[----:B------:R-:W-:Y:S02]  /*1380*/  IADD3.X R223, PT, PT, RZ, R223, RZ, P0, !PT ;  /* 0x000000dfffdf7210 */ /* 0x000fe400007fe4ff */
[----:B-1----:R-:W-:-:S04]  /*1390*/  LEA R230, P0, R222, UR4, 0x2 ;  /* 0x00000004dee67c11 */ /* 0x002fc8000f8010ff */
[----:B------:R-:W-:Y:S02]  /*13a0*/  LEA.HI.X R231, R222, UR5, R223, 0x2, P0 ;  /* 0x00000005dee77c11 */ /* 0x000fe400080f14df */
[C---:B------:R-:W-:Y:S02]  /*13b0*/  IADD3 R226, P0, PT, R225.reuse, R220, RZ ;  /* 0x000000dce1e27210 */ /* 0x040fe40007f1e0ff */
[----:B------:R-:W-:Y:S01]  /*13c0*/  IADD3 R225, P1, PT, R225, R218, RZ ;  /* 0x000000dae1e17210 */ /* 0x000fe20007f3e0ff */
[----:B------:R-:W2:Y:S01]  /*13d0*/  LDG.E.CONSTANT R220, desc[UR6][R230.64+0x3a388] ;  /* 0x03a38806e6dc7981 */ /* 0x000ea2000c1e9900 */
[----:B------:R-:W-:Y:S02]  /*13e0*/  IADD3.X R227, PT, PT, RZ, R221, RZ, P0, !PT ;  /* 0x000000ddffe37210 */ /* 0x000fe400007fe4ff */
[----:B------:R-:W-:Y:S01]  /*13f0*/  LEA R246, P0, R226, UR4, 0x2 ;  /* 0x00000004e2f67c11 */ /* 0x000fe2000f8010ff */
[----:B------:R-:W3:Y:S01]  /*1400*/  LDG.E.CONSTANT R218, desc[UR6][R230.64+0x3a380] ;  /* 0x03a38006e6da7981 */ /* 0x000ee2000c1e9900 */
[----:B------:R-:W-:-:S02]  /*1410*/  IADD3.X R224, PT, PT, RZ, R219, RZ, P1, !PT ;  /* 0x000000dbffe07210 */ /* 0x000fc40000ffe4ff */
[----:B------:R-:W-:Y:S01]  /*1420*/  LEA.HI.X R247, R226, UR5, R227, 0x2, P0 ;  /* 0x00000005e2f77c11 */ /* 0x000fe200080f14e3 */
[----:B------:R-:W3:Y:S01]  /*1430*/  LDG.E.CONSTANT R219, desc[UR6][R230.64+0x3a384] ;  /* 0x03a38406e6db7981 */ /* 0x000ee2000c1e9900 */
[----:B------:R-:W-:-:S03]  /*1440*/  LEA R244, P0, R225, UR4, 0x2 ;  /* 0x00000004e1f47c11 */ /* 0x000fc6000f8010ff */
[----:B------:R-:W2:Y:S01]  /*1450*/  LDG.E.CONSTANT R221, desc[UR6][R230.64+0x3a38c] ;  /* 0x03a38c06e6dd7981 */ /* 0x000ea2000c1e9900 */
[----:B------:R-:W-:-:S03]  /*1460*/  LEA.HI.X R245, R225, UR5, R224, 0x2, P0 ;  /* 0x00000005e1f57c11 */ /* 0x000fc600080f14e0 */
        /* <DEDUP_REMOVED lines=13> */
[----:B------:R-:W4:Y:S01]  /*1540*/  LDG.E.CONSTANT R235, desc[UR6][R244.64+0x3be94] ;  /* 0x03be9406f4eb7981 */ /* 0x000f22000c1e9900 */
[----:B------:R-:W0:Y:S01]  /*1550*/  S2R R249, SR_CgaCtaId ;  /* 0x0000000000f97919 */ /* 0x000e220000008800 */
[----:B------:R-:W-:-:S04]  /*1560*/  MOV R248, 0x400 ;  /* 0x0000040000f87802 */ /* 0x000fc80000000f00 */
[----:B0-----:R-:W-:-:S05]  /*1570*/  LEA R249, R249, R248, 0x18 ;  /* 0x000000f8f9f97211 */ /* 0x001fca00078ec0ff */
[----:B------:R-:W-:-:S05]  /*1580*/  IMAD R2, R2, 0x48, R249 ;  /* 0x0000004802027824 */ /* 0x000fca00078e02f9 */
[----:B---3--:R1:W-:Y:S04]  /*1590*/  STS.64 [R2+0xd80], R218 ;  /* 0x000d80da02007388 */ /* 0x0083e80000000a00 */
[----:B--2---:R1:W-:Y:S04]  /*15a0*/  STS.64 [R2+0xd88], R220 ;  /* 0x000d88dc02007388 */ /* 0x0043e80000000a00 */
[----:B----4-:R1:W-:Y:S04]  /*15b0*/  STS.64 [R2+0xd90], R222 ;  /* 0x000d90de02007388 */ /* 0x0103e80000000a00 */
[----:B------:R1:W-:Y:S04]  /*15c0*/  STS.64 [R2+0xd98], R224 ;  /* 0x000d98e002007388 */ /* 0x0003e80000000a00 */
[----:B------:R1:W-:Y:S04]  /*15d0*/  STS.64 [R2+0xda0], R226 ;  /* 0x000da0e202007388 */ /* 0x0003e80000000a00 */
[----:B------:R1:W-:Y:S04]  /*15e0*/  STS.64 [R2+0xda8], R228 ;  /* 0x000da8e402007388 */ /* 0x0003e80000000a00 */
[----:B------:R1:W-:Y:S04]  /*15f0*/  STS.64 [R2+0xdb0], R230 ;  /* 0x000db0e602007388 */ /* 0x0003e80000000a00 */
[----:B------:R1:W-:Y:S04]  /*1600*/  STS.64 [R2+0xdb8], R232 ;  /* 0x000db8e802007388 */ /* 0x0003e80000000a00 */
[----:B------:R1:W-:Y:S02]  /*1610*/  STS.64 [R2+0xdc0], R234 ;  /* 0x000dc0ea02007388 */ /* 0x0003e40000000a00 */
.L_x_1:
[----:B------:R-:W-:Y:S05]  /*1620*/  BSYNC.RECONVERGENT B0 ;  /* 0x0000000000007941 */ /* 0x000fea0003800200 */
.L_x_0:
[----:B-----5:R2:W-:Y:S01]  /*1630*/  STS [R242+0xc0], R210 ;  /* 0x0000c0d2f2007388 */ /* 0x0205e20000000800 */
[----:B01----:R-:W-:Y:S01]  /*1640*/  SHF.L.U32 R218, R3, 0x3, RZ ;  /* 0x0000000303da7819 */ /* 0x003fe200000006ff */
[----:B------:R-:W-:Y:S01]  /*1650*/  UMOV UR4, 0x708 ;  /* 0x0000070800047882 */ /* 0x000fe20000000000 */
[----:B------:R-:W-:Y:S01]  /*1660*/  LEA R243, R216, R243, 0x18 ;  /* 0x000000f3d8f37211 */ /* 0x000fe200078ec0ff */
[----:B------:R0:W-:Y:S01]  /*1670*/  STS [R242+0x3c0], R211 ;  /* 0x0003c0d3f2007388 */ /* 0x0001e20000000800 */
[----:B------:R-:W-:-:S03]  /*1680*/  LOP3.LUT R219, R218, 0x78, RZ, 0xc0, !PT ;  /* 0x00000078dadb7812 */ /* 0x000fc600078ec0ff */
[----:B------:R1:W-:Y:S01]  /*1690*/  STS [R242+0x180], R212 ;  /* 0x000180d4f2007388 */ /* 0x0003e20000000800 */
[----:B------:R-:W-:Y:S02]  /*16a0*/  IADD3 R240, PT, PT, R219, 0x84, R240 ;  /* 0x00000084dbf07810 */ /* 0x000fe40007ffe0f0 */
[----:B--2---:R-:W-:Y:S01]  /*16b0*/  SHF.R.U32.HI R210, RZ, 0x4, R3 ;  /* 0x00000004ffd27819 */ /* 0x004fe20000011603 */
[----:B------:R1:W-:Y:S04]  /*16c0*/  STS [R242+0x480], R213 ;  /* 0x000480d5f2007388 */ /* 0x0003e80000000800 */
[----:B------:R1:W-:Y:S01]  /*16d0*/  STS [R242], R208 ;  /* 0x000000d0f2007388 */ /* 0x0003e20000000800 */
[----:B0-----:R-:W-:-:S03]  /*16e0*/  IMAD R211, R210, 0x78, R243 ;  /* 0x00000078d2d37824 */ /* 0x001fc600078e02f3 */
[----:B------:R1:W-:Y:S04]  /*16f0*/  STS [R242+0x300], R209 ;  /* 0x000300d1f2007388 */ /* 0x0003e80000000800 */
[----:B------:R1:W-:Y:S04]  /*1700*/  STS [R242+0x240], R214 ;  /* 0x000240d6f2007388 */ /* 0x0003e80000000800 */
[----:B------:R1:W-:Y:S01]  /*1710*/  STS [R242+0x540], R215 ;  /* 0x000540d7f2007388 */ /* 0x0003e20000000800 */
[----:B------:R-:W-:Y:S06]  /*1720*/  BAR.SYNC.DEFER_BLOCKING 0x0 ;  /* 0x0000000000007b1d */ /* 0x000fec0000010000 */
.L_x_2:
[----:B-1----:R-:W-:Y:S04]  /*1730*/  LDS R213, [R240+-0x84] ;  /* 0xffff7c00f0d57984 */ /* 0x002fe80000000800 */
[----:B0-----:R-:W0:Y:S04]  /*1740*/  LDS R214, [R211+UR4+-0x708] ;  /* 0xfff8f804d3d67984 */ /* 0x001e280008000800 */
[----:B------:R-:W1:Y:S04]  /*1750*/  LDS R209, [R240+-0x4] ;  /* 0xfffffc00f0d17984 */ /* 0x000e680000000800 */
[----:B------:R-:W2:Y:S04]  /*1760*/  LDS R212, [R240+-0x80] ;  /* 0xffff8000f0d47984 */ /* 0x000ea80000000800 */
[----:B------:R3:W4:Y:S04]  /*1770*/  LDS R208, [R240] ;  /* 0x00000000f0d07984 */ /* 0x0007280000000800 */
[----:B------:R-:W5:Y:S04]  /*1780*/  LDS R215, [R211+UR4+-0x5a0] ;  /* 0xfffa6004d3d77984 */ /* 0x000f680008000800 */
[----:B------:R-:W5:Y:S01]  /*1790*/  LDS R216, [R211+UR4+-0x438] ;  /* 0xfffbc804d3d87984 */ /* 0x000f620008000800 */
[----:B---3--:R-:W-:-:S03]  /*17a0*/  IADD3 R240, PT, PT, R240, 0x100, RZ ;  /* 0x00000100f0f07810 */ /* 0x008fc60007ffe0ff */
[----:B------:R-:W3:Y:S04]  /*17b0*/  LDS R218, [R211+UR4+-0x2d0] ;  /* 0xfffd3004d3da7984 */ /* 0x000ee80008000800 */
[----:B------:R-:W3:Y:S04]  /*17c0*/  LDS R219, [R211+UR4+-0x168] ;  /* 0xfffe9804d3db7984 */ /* 0x000ee80008000800 */
[----:B------:R-:W3:Y:S04]  /*17d0*/  LDS R220, [R211+UR4] ;  /* 0x00000004d3dc7984 */ /* 0x000ee80008000800 */
[----:B------:R-:W3:Y:S01]  /*17e0*/  LDS R221, [R211+UR4+0x168] ;  /* 0x00016804d3dd7984 */ /* 0x000ee20008000800 */
[----:B0-----:R-:W-:-:S03]  /*17f0*/  FFMA R4, R213, R214, R4 ;  /* 0x000000d6d5047223 */ /* 0x001fc60000000004 */
[----:B------:R-:W0:Y:S01]  /*1800*/  LDS R222, [R211+UR4+0x2d0] ;  /* 0x0002d004d3de7984 */ /* 0x000e220008000800 */
[----:B-1----:R-:W-:-:S03]  /*1810*/  FFMA R8, R209, R214, R8 ;  /* 0x000000d6d1087223 */ /* 0x002fc60000000008 */
[----:B------:R-:W1:Y:S01]  /*1820*/  LDS R223, [R211+UR4+0x438] ;  /* 0x00043804d3df7984 */ /* 0x000e620008000800 */
[----:B--2---:R-:W-:-:S03]  /*1830*/  FFMA R5, R212, R214, R5 ;  /* 0x000000d6d4057223 */ /* 0x004fc60000000005 */
[----:B------:R-:W2:Y:S01]  /*1840*/  LDS R224, [R211+UR4+-0x270] ;  /* 0xfffd9004d3e07984 */ /* 0x000ea20008000800 */
[----:B----4-:R-:W-:-:S03]  /*1850*/  FFMA R9, R208, R214, R9 ;  /* 0x000000d6d0097223 */ /* 0x010fc60000000009 */
[----:B------:R-:W4:Y:S01]  /*1860*/  LDS R225, [R211+UR4+0x330] ;  /* 0x00033004d3e17984 */ /* 0x000f220008000800 */
[-C--:B-----5:R-:W-:Y:S01]  /*1870*/  FFMA R126, R213, R215.reuse, R126 ;  /* 0x000000d7d57e7223 */ /* 0x0a0fe2000000007e */
[-C--:B------:R-:W-:Y:S01]  /*1880*/  FFMA R130, R209, R215.reuse, R130 ;  /* 0x000000d7d1827223 */ /* 0x080fe20000000082 */
[-C--:B------:R-:W-:Y:S01]  /*1890*/  FFMA R127, R212, R215.reuse, R127 ;  /* 0x000000d7d47f7223 */ /* 0x080fe2000000007f */
[----:B------:R-:W-:Y:S01]  /*18a0*/  FFMA R131, R208, R215, R131 ;  /* 0x000000d7d0837223 */ /* 0x000fe20000000083 */
[-C--:B------:R-:W-:Y:S01]  /*18b0*/  FFMA R12, R213, R216.reuse, R12 ;  /* 0x000000d8d50c7223 */ /* 0x080fe2000000000c */
[-C--:B------:R-:W-:Y:S01]  /*18c0*/  FFMA R16, R209, R216.reuse, R16 ;  /* 0x000000d8d1107223 */ /* 0x080fe20000000010 */
[-C--:B------:R-:W-:Y:S01]  /*18d0*/  FFMA R13, R212, R216.reuse, R13 ;  /* 0x000000d8d40d7223 */ /* 0x080fe2000000000d */
[----:B------:R-:W-:Y:S01]  /*18e0*/  FFMA R17, R208, R216, R17 ;  /* 0x000000d8d0117223 */ /* 0x000fe20000000011 */
[----:B------:R-:W5:Y:S01]  /*18f0*/  LDS R214, [R211+UR4+0x5a0] ;  /* 0x0005a004d3d67984 */ /* 0x000f620008000800 */
[-C--:B---3--:R-:W-:Y:S01]  /*1900*/  FFMA R142, R213, R218.reuse, R142 ;  /* 0x000000dad58e7223 */ /* 0x088fe2000000008e */
[-C--:B------:R-:W-:Y:S01]  /*1910*/  FFMA R146, R209, R218.reuse, R146 ;  /* 0x000000dad1927223 */ /* 0x080fe20000000092 */
[-C--:B------:R-:W-:Y:S01]  /*1920*/  FFMA R143, R212, R218.reuse, R143 ;  /* 0x000000dad48f7223 */ /* 0x080fe2000000008f */
[----:B------:R-:W3:Y:S01]  /*1930*/  LDS R215, [R211+UR4+-0x6f0] ;  /* 0xfff91004d3d77984 */ /* 0x000ee20008000800 */
[----:B------:R-:W-:Y:S01]  /*1940*/  FFMA R147, R208, R218, R147 ;  /* 0x000000dad0937223 */ /* 0x000fe20000000093 */
[-C--:B------:R-:W-:Y:S01]  /*1950*/  FFMA R20, R213, R219.reuse, R20 ;  /* 0x000000dbd5147223 */ /* 0x080fe20000000014 */
[-C--:B------:R-:W-:Y:S01]  /*1960*/  FFMA R24, R209, R219.reuse, R24 ;  /* 0x000000dbd1187223 */ /* 0x080fe20000000018 */
[----:B------:R-:W3:Y:S01]  /*1970*/  LDS R216, [R211+UR4+-0x588] ;  /* 0xfffa7804d3d87984 */ /* 0x000ee20008000800 */
[-C--:B------:R-:W-:Y:S01]  /*1980*/  FFMA R21, R212, R219.reuse, R21 ;  /* 0x000000dbd4157223 */ /* 0x080fe20000000015 */
[----:B------:R-:W-:Y:S01]  /*1990*/  FFMA R25, R208, R219, R25 ;  /* 0x000000dbd0197223 */ /* 0x000fe20000000019 */
[-C--:B------:R-:W-:Y:S01]  /*19a0*/  FFMA R158, R213, R220.reuse, R158 ;  /* 0x000000dcd59e7223 */ /* 0x080fe2000000009e */
[-C--:B------:R-:W-:Y:S01]  /*19b0*/  FFMA R162, R209, R220.reuse, R162 ;  /* 0x000000dcd1a27223 */ /* 0x080fe200000000a2 */
[-C--:B------:R-:W-:Y:S01]  /*19c0*/  FFMA R159, R212, R220.reuse, R159 ;  /* 0x000000dcd49f7223 */ /* 0x080fe2000000009f */
[----:B------:R-:W-:Y:S01]  /*19d0*/  FFMA R163, R208, R220, R163 ;  /* 0x000000dcd0a37223 */ /* 0x000fe200000000a3 */
[-C--:B------:R-:W-:Y:S01]  /*19e0*/  FFMA R28, R213, R221.reuse, R28 ;  /* 0x000000ddd51c7223 */ /* 0x080fe2000000001c */
[-C--:B------:R-:W-:Y:S01]  /*19f0*/  FFMA R32, R209, R221.reuse, R32 ;  /* 0x000000ddd1207223 */ /* 0x080fe20000000020 */
[-C--:B------:R-:W-:Y:S01]  /*1a00*/  FFMA R29, R212, R221.reuse, R29 ;  /* 0x000000ddd41d7223 */ /* 0x080fe2000000001d */
[----:B------:R-:W-:Y:S01]  /*1a10*/  FFMA R33, R208, R221, R33 ;  /* 0x000000ddd0217223 */ /* 0x000fe20000000021 */
[-C--:B0-----:R-:W-:Y:S01]  /*1a20*/  FFMA R174, R213, R222.reuse, R174 ;  /* 0x000000ded5ae7223 */ /* 0x081fe200000000ae */
[-C--:B------:R-:W-:Y:S01]  /*1a30*/  FFMA R178, R209, R222.reuse, R178 ;  /* 0x000000ded1b27223 */ /* 0x080fe200000000b2 */
[-C--:B------:R-:W-:Y:S01]  /*1a40*/  FFMA R175, R212, R222.reuse, R175 ;  /* 0x000000ded4af7223 */ /* 0x080fe200000000af */
[----:B------:R-:W-:Y:S01]  /*1a50*/  FFMA R179, R208, R222, R179 ;  /* 0x000000ded0b37223 */ /* 0x000fe200000000b3 */
[-C--:B-1----:R-:W-:Y:S01]  /*1a60*/  FFMA R36, R213, R223.reuse, R36 ;  /* 0x000000dfd5247223 */ /* 0x082fe20000000024 */
[-C--:B------:R-:W-:Y:S01]  /*1a70*/  FFMA R40, R209, R223.reuse, R40 ;  /* 0x000000dfd1287223 */ /* 0x080fe20000000028 */
[-C--:B------:R-:W-:Y:S01]  /*1a80*/  FFMA R37, R212, R223.reuse, R37 ;  /* 0x000000dfd4257223 */ /* 0x080fe20000000025 */
[----:B------:R-:W-:Y:S01]  /*1a90*/  FFMA R41, R208, R223, R41 ;  /* 0x000000dfd0297223 */ /* 0x000fe20000000029 */
[----:B------:R-:W0:Y:S01]  /*1aa0*/  LDS R218, [R211+UR4+-0x420] ;  /* 0xfffbe004d3da7984 */ /* 0x000e220008000800 */
[-C--:B--2---:R-:W-:Y:S01]  /*1ab0*/  FFMA R150, R213, R224.reuse, R150 ;  /* 0x000000e0d5967223 */ /* 0x084fe20000000096 */
[-C--:B------:R-:W-:Y:S01]  /*1ac0*/  FFMA R154, R209, R224.reuse, R154 ;  /* 0x000000e0d19a7223 */ /* 0x080fe2000000009a */
[-C--:B------:R-:W-:Y:S01]  /*1ad0*/  FFMA R151, R212, R224.reuse, R151 ;  /* 0x000000e0d4977223 */ /* 0x080fe20000000097 */
[----:B------:R-:W1:Y:S01]  /*1ae0*/  LDS R219, [R211+UR4+-0x2b8] ;  /* 0xfffd4804d3db7984 */ /* 0x000e620008000800 */
[----:B------:R-:W-:Y:S01]  /*1af0*/  FFMA R155, R208, R224, R155 ;  /* 0x000000e0d09b7223 */ /* 0x000fe2000000009b */
[-C--:B----4-:R-:W-:Y:S01]  /*1b00*/  FFMA R182, R213, R225.reuse, R182 ;  /* 0x000000e1d5b67223 */ /* 0x090fe200000000b6 */
[-C--:B------:R-:W-:Y:S01]  /*1b10*/  FFMA R186, R209, R225.reuse, R186 ;  /* 0x000000e1d1ba7223 */ /* 0x080fe200000000ba */
[----:B------:R-:W2:Y:S01]  /*1b20*/  LDS R220, [R211+UR4+-0x150] ;  /* 0xfffeb004d3dc7984 */ /* 0x000ea20008000800 */
[-C--:B------:R-:W-:Y:S01]  /*1b30*/  FFMA R183, R212, R225.reuse, R183 ;  /* 0x000000e1d4b77223 */ /* 0x080fe200000000b7 */
[----:B------:R-:W-:-:S02]  /*1b40*/  FFMA R187, R208, R225, R187 ;  /* 0x000000e1d0bb7223 */ /* 0x000fc400000000bb */
[----:B------:R-:W4:Y:S01]  /*1b50*/  LDS R221, [R211+UR4+0x18] ;  /* 0x00001804d3dd7984 */ /* 0x000f220008000800 */
[-C--:B-----5:R-:W-:Y:S01]  /*1b60*/  FFMA R190, R213, R214.reuse, R190 ;  /* 0x000000d6d5be7223 */ /* 0x0a0fe200000000be */
[-C--:B------:R-:W-:Y:S01]  /*1b70*/  FFMA R194, R209, R214.reuse, R194 ;  /* 0x000000d6d1c27223 */ /* 0x080fe200000000c2 */
[-C--:B------:R-:W-:Y:S01]  /*1b80*/  FFMA R191, R212, R214.reuse, R191 ;  /* 0x000000d6d4bf7223 */ /* 0x080fe200000000bf */
[----:B------:R-:W-:Y:S01]  /*1b90*/  FFMA R195, R208, R214, R195 ;  /* 0x000000d6d0c37223 */ /* 0x000fe200000000c3 */
[-C--:B---3--:R-:W-:Y:S01]  /*1ba0*/  FFMA R6, R213, R215.reuse, R6 ;  /* 0x000000d7d5067223 */ /* 0x088fe20000000006 */
[-C--:B------:R-:W-:Y:S01]  /*1bb0*/  FFMA R10, R209, R215.reuse, R10 ;  /* 0x000000d7d10a7223 */ /* 0x080fe2000000000a */
[-C--:B------:R-:W-:Y:S01]  /*1bc0*/  FFMA R7, R212, R215.reuse, R7 ;  /* 0x000000d7d4077223 */ /* 0x080fe20000000007 */
[----:B------:R-:W-:Y:S01]  /*1bd0*/  FFMA R11, R208, R215, R11 ;  /* 0x000000d7d00b7223 */ /* 0x000fe2000000000b */
[-C--:B------:R-:W-:Y:S01]  /*1be0*/  FFMA R44, R213, R216.reuse, R44 ;  /* 0x000000d8d52c7223 */ /* 0x080fe2000000002c */
[-C--:B------:R-:W-:Y:S01]  /*1bf0*/  FFMA R48, R209, R216.reuse, R48 ;  /* 0x000000d8d1307223 */ /* 0x080fe20000000030 */
[-C--:B------:R-:W-:Y:S01]  /*1c00*/  FFMA R45, R212, R216.reuse, R45 ;  /* 0x000000d8d42d7223 */ /* 0x080fe2000000002d */
[----:B------:R-:W-:Y:S01]  /*1c10*/  FFMA R49, R208, R216, R49 ;  /* 0x000000d8d0317223 */ /* 0x000fe20000000031 */
[----:B------:R-:W3:Y:S04]  /*1c20*/  LDS R222, [R211+UR4+0x180] ;  /* 0x00018004d3de7984 */ /* 0x000ee80008000800 */
[----:B------:R-:W5:Y:S04]  /*1c30*/  LDS R223, [R211+UR4+0x2e8] ;  /* 0x0002e804d3df7984 */ /* 0x000f680008000800 */
[----:B------:R-:W5:Y:S04]  /*1c40*/  LDS R214, [R211+UR4+0x450] ;  /* 0x00045004d3d67984 */ /* 0x000f680008000800 */
[----:B------:R-:W5:Y:S01]  /*1c50*/  LDS R215, [R211+UR4+0x5b8] ;  /* 0x0005b804d3d77984 */ /* 0x000f620008000800 */
[----:B0-----:R-:W-:-:S03]  /*1c60*/  FFMA R14, R213, R218, R14 ;  /* 0x000000dad50e7223 */ /* 0x001fc6000000000e */
[----:B------:R-:W0:Y:S01]  /*1c70*/  LDS R216, [R211+UR4+-0x6d8] ;  /* 0xfff92804d3d87984 */ /* 0x000e220008000800 */
[-C--:B------:R-:W-:Y:S01]  /*1c80*/  FFMA R18, R209, R218.reuse, R18 ;  /* 0x000000dad1127223 */ /* 0x080fe20000000012 */
[-C--:B------:R-:W-:Y:S01]  /*1c90*/  FFMA R15, R212, R218.reuse, R15 ;  /* 0x000000dad40f7223 */ /* 0x080fe2000000000f */
[----:B------:R-:W-:Y:S01]  /*1ca0*/  FFMA R19, R208, R218, R19 ;  /* 0x000000dad0137223 */ /* 0x000fe20000000013 */
[-C--:B-1----:R-:W-:Y:S01]  /*1cb0*/  FFMA R52, R213, R219.reuse, R52 ;  /* 0x000000dbd5347223 */ /* 0x082fe20000000034 */
[-C--:B------:R-:W-:Y:S01]  /*1cc0*/  FFMA R56, R209, R219.reuse, R56 ;  /* 0x000000dbd1387223 */ /* 0x080fe20000000038 */
[-C--:B------:R-:W-:Y:S01]  /*1cd0*/  FFMA R53, R212, R219.reuse, R53 ;  /* 0x000000dbd4357223 */ /* 0x080fe20000000035 */
[----:B------:R-:W-:Y:S01]  /*1ce0*/  FFMA R57, R208, R219, R57 ;  /* 0x000000dbd0397223 */ /* 0x000fe20000000039 */
[-C--:B--2---:R-:W-:Y:S01]  /*1cf0*/  FFMA R22, R213, R220.reuse, R22 ;  /* 0x000000dcd5167223 */ /* 0x084fe20000000016 */
[-C--:B------:R-:W-:Y:S01]  /*1d00*/  FFMA R26, R209, R220.reuse, R26 ;  /* 0x000000dcd11a7223 */ /* 0x080fe2000000001a */
[-C--:B------:R-:W-:Y:S01]  /*1d10*/  FFMA R23, R212, R220.reuse, R23 ;  /* 0x000000dcd4177223 */ /* 0x080fe20000000017 */
[----:B------:R-:W-:Y:S01]  /*1d20*/  FFMA R27, R208, R220, R27 ;  /* 0x000000dcd01b7223 */ /* 0x000fe2000000001b */
[-C--:B----4-:R-:W-:Y:S01]  /*1d30*/  FFMA R60, R213, R221.reuse, R60 ;  /* 0x000000ddd53c7223 */ /* 0x090fe2000000003c */
[-C--:B------:R-:W-:Y:S01]  /*1d40*/  FFMA R64, R209, R221.reuse, R64 ;  /* 0x000000ddd1407223 */ /* 0x080fe20000000040 */
[-C--:B------:R-:W-:Y:S01]  /*1d50*/  FFMA R61, R212, R221.reuse, R61 ;  /* 0x000000ddd43d7223 */ /* 0x080fe2000000003d */
[----:B------:R-:W-:Y:S01]  /*1d60*/  FFMA R65, R208, R221, R65 ;  /* 0x000000ddd0417223 */ /* 0x000fe20000000041 */
[----:B------:R-:W1:Y:S04]  /*1d70*/  LDS R218, [R211+UR4+-0x570] ;  /* 0xfffa9004d3da7984 */ /* 0x000e680008000800 */
[----:B------:R-:W2:Y:S01]  /*1d80*/  LDS R219, [R211+UR4+-0x408] ;  /* 0xfffbf804d3db7984 */ /* 0x000ea20008000800 */
[-C--:B---3--:R-:W-:Y:S01]  /*1d90*/  FFMA R30, R213, R222.reuse, R30 ;  /* 0x000000ded51e7223 */ /* 0x088fe2000000001e */
[-C--:B------:R-:W-:Y:S01]  /*1da0*/  FFMA R34, R209, R222.reuse, R34 ;  /* 0x000000ded1227223 */ /* 0x080fe20000000022 */
[-C--:B------:R-:W-:Y:S01]  /*1db0*/  FFMA R31, R212, R222.reuse, R31 ;  /* 0x000000ded41f7223 */ /* 0x080fe2000000001f */
[----:B------:R-:W-:Y:S01]  /*1dc0*/  FFMA R35, R208, R222, R35 ;  /* 0x000000ded0237223 */ /* 0x000fe20000000023 */
        /* <DEDUP_REMOVED lines=16> */
[----:B------:R-:W0:Y:S04]  /*1ed0*/  LDS R220, [R211+UR4+-0x2a0] ;  /* 0xfffd6004d3dc7984 */ /* 0x000e280008000800 */
[----:B------:R-:W3:Y:S04]  /*1ee0*/  LDS R221, [R211+UR4+-0x138] ;  /* 0xfffec804d3dd7984 */ /* 0x000ee80008000800 */
[----:B------:R-:W4:Y:S04]  /*1ef0*/  LDS R222, [R211+UR4+0x30] ;  /* 0x00003004d3de7984 */ /* 0x000f280008000800 */
[----:B------:R-:W5:Y:S01]  /*1f00*/  LDS R223, [R211+UR4+0x198] ;  /* 0x00019804d3df7984 */ /* 0x000f620008000800 */
[-C--:B-1----:R-:W-:Y:S01]  /*1f10*/  FFMA R46, R213, R218.reuse, R46 ;  /* 0x000000dad52e7223 */ /* 0x082fe2000000002e */
[-C--:B------:R-:W-:Y:S01]  /*1f20*/  FFMA R50, R209, R218.reuse, R50 ;  /* 0x000000dad1327223 */ /* 0x080fe20000000032 */
[-C--:B------:R-:W-:Y:S01]  /*1f30*/  FFMA R47, R212, R218.reuse, R47 ;  /* 0x000000dad42f7223 */ /* 0x080fe2000000002f */
[----:B------:R-:W1:Y:S01]  /*1f40*/  LDS R214, [R211+UR4+0x300] ;  /* 0x00030004d3d67984 */ /* 0x000e620008000800 */
[----:B------:R-:W-:Y:S01]  /*1f50*/  FFMA R51, R208, R218, R51 ;  /* 0x000000dad0337223 */ /* 0x000fe20000000033 */
[-C--:B--2---:R-:W-:Y:S01]  /*1f60*/  FFMA R92, R213, R219.reuse, R92 ;  /* 0x000000dbd55c7223 */ /* 0x084fe2000000005c */
[-C--:B------:R-:W-:Y:S01]  /*1f70*/  FFMA R96, R209, R219.reuse, R96 ;  /* 0x000000dbd1607223 */ /* 0x080fe20000000060 */
[----:B------:R-:W2:Y:S01]  /*1f80*/  LDS R215, [R211+UR4+0x468] ;  /* 0x00046804d3d77984 */ /* 0x000ea20008000800 */
[-C--:B------:R-:W-:Y:S01]  /*1f90*/  FFMA R93, R212, R219.reuse, R93 ;  /* 0x000000dbd45d7223 */ /* 0x080fe2000000005d */
[----:B------:R-:W-:-:S02]  /*1fa0*/  FFMA R97, R208, R219, R97 ;  /* 0x000000dbd0617223 */ /* 0x000fc40000000061 */
[----:B------:R-:W2:Y:S04]  /*1fb0*/  LDS R216, [R211+UR4+0x5d0] ;  /* 0x0005d004d3d87984 */ /* 0x000ea80008000800 */
[----:B------:R-:W2:Y:S04]  /*1fc0*/  LDS R218, [R211+UR4+-0x6c0] ;  /* 0xfff94004d3da7984 */ /* 0x000ea80008000800 */
[----:B------:R-:W2:Y:S04]  /*1fd0*/  LDS R219, [R211+UR4+-0x558] ;  /* 0xfffaa804d3db7984 */ /* 0x000ea80008000800 */
[----:B------:R-:W-:Y:S01]  /*1fe0*/  STL.128 [R1], R4 ;  /* 0x0000000401007387 */ /* 0x000fe20000100c00 */
[-C--:B0-----:R-:W-:Y:S01]  /*1ff0*/  FFMA R54, R213, R220.reuse, R54 ;  /* 0x000000dcd5367223 */ /* 0x081fe20000000036 */
[-C--:B------:R-:W-:Y:S01]  /*2000*/  FFMA R58, R209, R220.reuse, R58 ;  /* 0x000000dcd13a7223 */ /* 0x080fe2000000003a */
[-C--:B------:R-:W-:Y:S01]  /*2010*/  FFMA R55, R212, R220.reuse, R55 ;  /* 0x000000dcd4377223 */ /* 0x080fe20000000037 */
[----:B------:R-:W-:Y:S01]  /*2020*/  FFMA R59, R208, R220, R59 ;  /* 0x000000dcd03b7223 */ /* 0x000fe2000000003b */
[-C--:B---3--:R-:W-:Y:S01]  /*2030*/  FFMA R100, R213, R221.reuse, R100 ;  /* 0x000000ddd5647223 */ /* 0x088fe20000000064 */
[-C--:B------:R-:W-:Y:S01]  /*2040*/  FFMA R104, R209, R221.reuse, R104 ;  /* 0x000000ddd1687223 */ /* 0x080fe20000000068 */
[-C--:B------:R-:W-:Y:S01]  /*2050*/  FFMA R101, R212, R221.reuse, R101 ;  /* 0x000000ddd4657223 */ /* 0x080fe20000000065 */
[----:B------:R-:W-:Y:S01]  /*2060*/  FFMA R105, R208, R221, R105 ;  /* 0x000000ddd0697223 */ /* 0x000fe20000000069 */
[-C--:B----4-:R-:W-:Y:S01]  /*2070*/  FFMA R62, R213, R222.reuse, R62 ;  /* 0x000000ded53e7223 */ /* 0x090fe2000000003e */
[-C--:B------:R-:W-:Y:S01]  /*2080*/  FFMA R66, R209, R222.reuse, R66 ;  /* 0x000000ded1427223 */ /* 0x080fe20000000042 */
[-C--:B------:R-:W-:Y:S01]  /*2090*/  FFMA R63, R212, R222.reuse, R63 ;  /* 0x000000ded43f7223 */ /* 0x080fe2000000003f */
[----:B------:R-:W-:Y:S01]  /*20a0*/  FFMA R67, R208, R222, R67 ;  /* 0x000000ded0437223 */ /* 0x000fe20000000043 */
[-C--:B-----5:R-:W-:Y:S01]  /*20b0*/  FFMA R108, R213, R223.reuse, R108 ;  /* 0x000000dfd56c7223 */ /* 0x0a0fe2000000006c */
        /* <DEDUP_REMOVED lines=11> */
[-C--:B------:R-:W-:Y:S01]  /*2170*/  FFMA R78, R213, R216.reuse, R78 ;  /* 0x000000d8d54e7223 */ /* 0x080fe2000000004e */
[-C--:B------:R-:W-:Y:S01]  /*2180*/  FFMA R82, R209, R216.reuse, R82 ;  /* 0x000000d8d1527223 */ /* 0x080fe20000000052 */
[-C--:B------:R-:W-:Y:S01]  /*2190*/  FFMA R79, R212, R216.reuse, R79 ;  /* 0x000000d8d44f7223 */ /* 0x080fe2000000004f */
[----:B------:R-:W-:Y:S01]  /*21a0*/  FFMA R83, R208, R216, R83 ;  /* 0x000000d8d0537223 */ /* 0x000fe20000000053 */
[----:B------:R-:W0:Y:S01]  /*21b0*/  LDS R220, [R211+UR4+-0x3f0] ;  /* 0xfffc1004d3dc7984 */ /* 0x000e220008000800 */
[-C--:B------:R-:W-:Y:S01]  /*21c0*/  FFMA R86, R213, R218.reuse, R86 ;  /* 0x000000dad5567223 */ /* 0x080fe20000000056 */
[-C--:B------:R-:W-:Y:S01]  /*21d0*/  FFMA R90, R209, R218.reuse, R90 ;  /* 0x000000dad15a7223 */ /* 0x080fe2000000005a */
[-C--:B------:R-:W-:Y:S01]  /*21e0*/  FFMA R87, R212, R218.reuse, R87 ;  /* 0x000000dad4577223 */ /* 0x080fe20000000057 */
[----:B------:R-:W1:Y:S01]  /*21f0*/  LDS R221, [R211+UR4+-0x288] ;  /* 0xfffd7804d3dd7984 */ /* 0x000e620008000800 */
[----:B------:R-:W-:Y:S01]  /*2200*/  FFMA R91, R208, R218, R91 ;  /* 0x000000dad05b7223 */ /* 0x000fe2000000005b */
[-C--:B------:R-:W-:Y:S01]  /*2210*/  FFMA R132, R213, R219.reuse, R132 ;  /* 0x000000dbd5847223 */ /* 0x080fe20000000084 */
[-C--:B------:R-:W-:Y:S01]  /*2220*/  FFMA R136, R209, R219.reuse, R136 ;  /* 0x000000dbd1887223 */ /* 0x080fe20000000088 */
[----:B------:R-:W2:Y:S01]  /*2230*/  LDS R222, [R211+UR4+-0x120] ;  /* 0xfffee004d3de7984 */ /* 0x000ea20008000800 */
[-C--:B------:R-:W-:Y:S01]  /*2240*/  FFMA R133, R212, R219.reuse, R133 ;  /* 0x000000dbd4857223 */ /* 0x080fe20000000085 */
[----:B------:R-:W-:-:S02]  /*2250*/  FFMA R137, R208, R219, R137 ;  /* 0x000000dbd0897223 */ /* 0x000fc40000000089 */
[----:B------:R-:W3:Y:S04]  /*2260*/  LDS R223, [R211+UR4+0x48] ;  /* 0x00004804d3df7984 */ /* 0x000ee80008000800 */
[----:B------:R-:W4:Y:S04]  /*2270*/  LDS R214, [R211+UR4+0x1b0] ;  /* 0x0001b004d3d67984 */ /* 0x000f280008000800 */
[----:B------:R-:W5:Y:S04]  /*2280*/  LDS R215, [R211+UR4+0x318] ;  /* 0x00031804d3d77984 */ /* 0x000f680008000800 */
[----:B------:R-:W5:Y:S04]  /*2290*/  LDS R216, [R211+UR4+0x480] ;  /* 0x00048004d3d87984 */ /* 0x000f680008000800 */
[----:B------:R-:W5:Y:S04]  /*22a0*/  LDS R218, [R211+UR4+0x5e8] ;  /* 0x0005e804d3da7984 */ /* 0x000f680008000800 */
[----:B------:R-:W5:Y:S04]  /*22b0*/  LDS R219, [R211+UR4+-0x6a8] ;  /* 0xfff95804d3db7984 */ /* 0x000f680008000800 */
[----:B------:R-:W-:Y:S01]  /*22c0*/  STL.128 [R1+0x190], R8 ;  /* 0x0001900801007387 */ /* 0x000fe20000100c00 */
        /* <DEDUP_REMOVED lines=42> */
[----:B------:R-:W5:Y:S01]  /*2570*/  LDS R216, [R211+UR4+0x600] ;  /* 0x00060004d3d87984 */ /* 0x000f620008000800 */
[----:B------:R-:W-:-:S03]  /*2580*/  UIADD3 UR4, UPT, UPT, UR4, 0x4, URZ ;  /* 0x0000000404047890 */ /* 0x000fc6000fffe0ff */
[----:B------:R1:W-:Y:S01]  /*2590*/  STL.128 [R1+0x50], R12 ;  /* 0x0000500c01007387 */ /* 0x0003e20000100c00 */
[----:B------:R-:W-:-:S03]  /*25a0*/  UISETP.NE.AND UP0, UPT, UR4, 0x720, UPT ;  /* 0x000007200400788c */ /* 0x000fc6000bf05270 */
[----:B------:R2:W-:Y:S04]  /*25b0*/  STL.128 [R1+0x1e0], R16 ;  /* 0x0001e01001007387 */ /* 0x0005e80000100c00 */
[----:B------:R3:W-:Y:S01]  /*25c0*/  STL.128 [R1+0xa0], R20 ;  /* 0x0000a01401007387 */ /* 0x0007e20000100c00 */
        /* <DEDUP_REMOVED lines=28> */
[----:B------:R0:W-:Y:S04]  /*2790*/  STL.128 [R1+0x230], R24 ;  /* 0x0002301801007387 */ /* 0x0001e80000100c00 */
        /* <DEDUP_REMOVED lines=43> */
[----:B------:R0:W-:Y:S01]  /*2a50*/  STL.128 [R1+0x310], R200 ;  /* 0x000310c801007387 */ /* 0x0001e20000100c00 */
[----:B------:R-:W-:Y:S05]  /*2a60*/  BRA.U UP0, `(.L_x_2) ;  /* 0xffffffed00307547 */ /* 0x000fea000b83ffff */
[----:B------:R-:W-:-:S04]  /*2a70*/  IADD3 R0, PT, PT, R0, 0x1, RZ ;  /* 0x0000000100007810 */ /* 0x000fc80007ffe0ff */
[----:B------:R-:W-:-:S13]  /*2a80*/  ISETP.NE.AND P0, PT, R0, 0x90, PT ;  /* 0x000000900000780c */ /* 0x000fda0003f05270 */
[----:B------:R-:W-:Y:S05]  /*2a90*/  @P0 BRA `(.L_x_3) ;  /* 0xffffffe000a80947 */ /* 0x000fea000383ffff */
[----:B------:R-:W1:Y:S01]  /*2aa0*/  LDC.64 R4, c[0x0][0x398] ;  /* 0x0000e600ff047b82 */ /* 0x000e620000000a00 */
[----:B------:R-:W-:-:S07]  /*2ab0*/  LOP3.LUT R207, R206, 0x1e, R207, 0xf8, !PT ;  /* 0x0000001ececf7812 */ /* 0x000fce00078ef8cf */
[----:B------:R-:W2:Y:S01]  /*2ac0*/  LDC.64 R2, c[0x0][0x390] ;  /* 0x0000e400ff027b82 */ /* 0x000ea20000000a00 */
[----:B-1----:R-:W-:-:S05]  /*2ad0*/  IMAD.WIDE.U32 R4, R207, 0x4, R4 ;  /* 0x00000004cf047825 */ /* 0x002fca00078e0004 */
[----:B0-----:R0:W5:Y:S04]  /*2ae0*/  LDG.E.CONSTANT R73, desc[UR6][R4.64] ;  /* 0x0000000604497981 */ /* 0x001168000c1e9900 */
[----:B------:R0:W5:Y:S04]  /*2af0*/  LDG.E.CONSTANT R75, desc[UR6][R4.64+0x80] ;  /* 0x00008006044b7981 */ /* 0x000168000c1e9900 */
[----:B------:R0:W5:Y:S04]  /*2b00*/  LDG.E.CONSTANT R0, desc[UR6][R4.64+0x4] ;  /* 0x0000040604007981 */ /* 0x000168000c1e9900 */
[----:B------:R0:W5:Y:S01]  /*2b10*/  LDG.E.CONSTANT R72, desc[UR6][R4.64+0x84] ;  /* 0x0000840604487981 */ /* 0x000162000c1e9900 */
[----:B------:R-:W-:Y:S01]  /*2b20*/  SHF.R.U32.HI R205, RZ, 0x1, R205 ;  /* 0x00000001ffcd7819 */ /* 0x000fe200000116cd */
[----:B------:R-:W-:Y:S01]  /*2b30*/  HFMA2 R77, -RZ, RZ, 0, 0 ;  /* 0x00000000ff4d7431 */ /* 0x000fe200000001ff */
[----:B------:R-:W-:-:S03]  /*2b40*/  UPLOP3.LUT UP0, UPT, UPT, UPT, UPT, 0x80, 0x8 ;  /* 0x000000000008789c */ /* 0x000fc60003f0f070 */
[----:B------:R-:W-:-:S04]  /*2b50*/  IMAD R74, R205, 0xf, R210 ;  /* 0x0000000fcd4a7824 */ /* 0x000fc800078e02d2 */
[----:B0-2---:R-:W-:-:S07]  /*2b60*/  IMAD R74, R74, 0x280, R207 ;  /* 0x000002804a4a7824 */ /* 0x005fce00078e02cf */
.L_x_4:
[----:B------:R-:W-:-:S05]  /*2b70*/  IMAD R5, R77, 0x32, RZ ;  /* 0x000000324d057824 */ /* 0x000fca00078e02ff */
[----:B------:R-:W-:-:S05]  /*2b80*/  LEA R76, R5, R238, 0x2 ;  /* 0x000000ee054c7211 */ /* 0x000fca00078e10ff */
[----:B------:R-:W2:Y:S04]  /*2b90*/  LDL.64 R64, [R76+0x1d8] ;  /* 0x0001d8004c407983 */ /* 0x000ea80000100a00 */
[----:B------:R-:W3:Y:S04]  /*2ba0*/  LDL.64 R56, [R76+0x58] ;  /* 0x000058004c387983 */ /* 0x000ee80000100a00 */
[----:B------:R-:W4:Y:S04]  /*2bb0*/  LDL.64 R52, [R76+0x1e8] ;  /* 0x0001e8004c347983 */ /* 0x000f280000100a00 */
[----:B------:R-:W4:Y:S04]  /*2bc0*/  LDL.64 R48, [R76+0x68] ;  /* 0x000068004c307983 */ /* 0x000f280000100a00 */
[----:B------:R-:W4:Y:S04]  /*2bd0*/  LDL.64 R78, [R76] ;  /* 0x000000004c4e7983 */ /* 0x000f280000100a00 */
[----:B------:R-:W4:Y:S04]  /*2be0*/  LDL.64 R44, [R76+0x200] ;  /* 0x000200004c2c7983 */ /* 0x000f280000100a00 */
        /* <DEDUP_REMOVED lines=43> */
[----:B------:R0:W4:Y:S01]  /*2ea0*/  LDL.64 R68, [R76+0x250] ;  /* 0x000250004c447983 */ /* 0x0001220000100a00 */
[----:B------:R-:W-:-:S04]  /*2eb0*/  IMAD R71, R77, 0x7080, R74 ;  /* 0x000070804d477824 */ /* 0x000fc800078e024a */
[----:B------:R-:W-:Y:S01]  /*2ec0*/  IMAD.WIDE.U32 R70, R71, 0x4, R2 ;  /* 0x0000000447467825 */ /* 0x000fe200078e0002 */
[----:B------:R-:W-:Y:S02]  /*2ed0*/  UPLOP3.LUT UP1, UPT, UPT, UPT, UP0, 0x80, 0x8 ;  /* 0x000000000008789c */ /* 0x000fe40003f2f000 */
[----:B------:R-:W-:Y:S01]  /*2ee0*/  UPLOP3.LUT UP0, UPT, UPT, UPT, UPT, 0x40, 0x4 ;  /* 0x000000000004789c */ /* 0x000fe20003f0e870 */
[----:B--2--5:R-:W-:Y:S01]  /*2ef0*/  FADD R64, R75, R64 ;  /* 0x000000404b407221 */ /* 0x024fe20000000000 */
[----:B0-----:R-:W-:Y:S01]  /*2f00*/  FADD R76, R72, R65 ;  /* 0x00000041484c7221 */ /* 0x001fe20000000000 */
[----:B---3--:R-:W-:-:S03]  /*2f10*/  FADD R56, R73, R56 ;  /* 0x0000003849387221 */ /* 0x008fc60000000000 */
[----:B------:R-:W-:Y:S01]  /*2f20*/  FMNMX R65, RZ, R64, !PT ;  /* 0x00000040ff417209 */ /* 0x000fe20007800000 */
[----:B----4-:R-:W-:-:S04]  /*2f30*/  FADD R52, R75, R52 ;  /* 0x000000344b347221 */ /* 0x010fc80000000000 */
[----:B------:R0:W-:Y:S01]  /*2f40*/  STG.E desc[UR6][R70.64+0x2680], R65 ;  /* 0x0026804146007986 */ /* 0x0001e2000c101906 */
[----:B------:R-:W-:Y:S01]  /*2f50*/  FADD R48, R73, R48 ;  /* 0x0000003049307221 */ /* 0x000fe20000000000 */
[----:B------:R-:W-:Y:S01]  /*2f60*/  FADD R79, R0, R79 ;  /* 0x0000004f004f7221 */ /* 0x000fe20000000000 */
[----:B0-----:R-:W-:Y:S01]  /*2f70*/  FMNMX R65, RZ, R56, !PT ;  /* 0x00000038ff417209 */ /* 0x001fe20007800000 */
[C---:B------:R-:W-:Y:S01]  /*2f80*/  FADD R56, R72.reuse, R53 ;  /* 0x0000003548387221 */ /* 0x040fe20000000000 */
[----:B------:R-:W-:Y:S01]  /*2f90*/  FMNMX R53, RZ, R52, !PT ;  /* 0x00000034ff357209 */ /* 0x000fe20007800000 */
[C---:B------:R-:W-:Y:S01]  /*2fa0*/  FADD R44, R75.reuse, R44 ;  /* 0x0000002c4b2c7221 */ /* 0x040fe20000000000 */
[C---:B------:R-:W-:Y:S01]  /*2fb0*/  FADD R80, R75.reuse, R80 ;  /* 0x000000504b507221 */ /* 0x040fe20000000000 */
[C---:B------:R-:W-:Y:S02]  /*2fc0*/  FADD R82, R72.reuse, R81 ;  /* 0x0000005148527221 */ /* 0x040fe40000000000 */
[----:B------:R0:W-:Y:S01]  /*2fd0*/  STG.E desc[UR6][R70.64+0x3e80], R53 ;  /* 0x003e803546007986 */ /* 0x0001e2000c101906 */
[----:B------:R-:W-:Y:S01]  /*2fe0*/  FMNMX R81, RZ, R79, !PT ;  /* 0x0000004fff517209 */ /* 0x000fe20007800000 */
[----:B------:R-:W-:Y:S01]  /*2ff0*/  FADD R92, R75, R92 ;  /* 0x0000005c4b5c7221 */ /* 0x000fe20000000000 */
[----:B------:R-:W-:Y:S01]  /*3000*/  FADD R36, R73, R36 ;  /* 0x0000002449247221 */ /* 0x000fe20000000000 */
[----:B------:R-:W-:Y:S01]  /*3010*/  FMNMX R79, RZ, R80, !PT ;  /* 0x00000050ff4f7209 */ /* 0x000fe20007800000 */
[----:B------:R-:W-:Y:S01]  /*3020*/  FADD R32, R75, R32 ;  /* 0x000000204b207221 */ /* 0x000fe20000000000 */
[----:B0-----:R-:W-:Y:S01]  /*3030*/  FMNMX R53, RZ, R48, !PT ;  /* 0x00000030ff357209 */ /* 0x001fe20007800000 */
[----:B------:R-:W-:Y:S01]  /*3040*/  FADD R48, R72, R45 ;  /* 0x0000002d48307221 */ /* 0x000fe20000000000 */
[----:B------:R-:W-:Y:S01]  /*3050*/  FMNMX R45, RZ, R44, !PT ;  /* 0x0000002cff2d7209 */ /* 0x000fe20007800000 */
[----:B------:R0:W-:Y:S01]  /*3060*/  STG.E desc[UR6][R70.64+0x4], R81 ;  /* 0x0000045146007986 */ /* 0x0001e2000c101906 */
[C---:B------:R-:W-:Y:S01]  /*3070*/  FADD R90, R73.reuse, R90 ;  /* 0x0000005a495a7221 */ /* 0x040fe20000000000 */
[----:B------:R-:W-:-:S02]  /*3080*/  FADD R98, R73, R98 ;  /* 0x0000006249627221 */ /* 0x000fc40000000000 */
[----:B------:R1:W-:Y:S01]  /*3090*/  STG.E desc[UR6][R70.64+0x4480], R45 ;  /* 0x0044802d46007986 */ /* 0x0003e2000c101906 */
[----:B------:R-:W-:-:S03]  /*30a0*/  FADD R28, R73, R28 ;  /* 0x0000001c491c7221 */ /* 0x000fc60000000000 */
[----:B------:R2:W-:Y:S01]  /*30b0*/  STG.E desc[UR6][R70.64+0x80], R79 ;  /* 0x0000804f46007986 */ /* 0x0005e2000c101906 */
[----:B0-----:R-:W-:Y:S02]  /*30c0*/  FMNMX R81, RZ, R92, !PT ;  /* 0x0000005cff517209 */ /* 0x001fe40007800000 */
[----:B-1----:R-:W-:Y:S01]  /*30d0*/  FMNMX R45, RZ, R36, !PT ;  /* 0x00000024ff2d7209 */ /* 0x002fe20007800000 */
[C---:B------:R-:W-:Y:S01]  /*30e0*/  FADD R36, R72.reuse, R33 ;  /* 0x0000002148247221 */ /* 0x040fe20000000000 */
[----:B------:R-:W-:Y:S01]  /*30f0*/  FMNMX R33, RZ, R32, !PT ;  /* 0x00000020ff217209 */ /* 0x000fe20007800000 */
[C---:B------:R-:W-:Y:S01]  /*3100*/  FADD R67, R72.reuse, R67 ;  /* 0x0000004348437221 */ /* 0x040fe20000000000 */
[----:B--2---:R-:W-:Y:S01]  /*3110*/  FMNMX R79, RZ, R90, !PT ;  /* 0x0000005aff4f7209 */ /* 0x004fe20007800000 */
[----:B------:R-:W-:Y:S01]  /*3120*/  FADD R47, R72, R47 ;  /* 0x0000002f482f7221 */ /* 0x000fe20000000000 */
[C---:B------:R-:W-:Y:S01]  /*3130*/  FADD R96, R75.reuse, R96 ;  /* 0x000000604b607221 */ /* 0x040fe20000000000 */
[----:B------:R0:W-:Y:S01]  /*3140*/  STG.E desc[UR6][R70.64+0x480], R81 ;  /* 0x0004805146007986 */ /* 0x0001e2000c101906 */
[C---:B------:R-:W-:Y:S01]  /*3150*/  FADD R24, R75.reuse, R24 ;  /* 0x000000184b187221 */ /* 0x040fe20000000000 */
[----:B------:R-:W-:-:S02]  /*3160*/  FADD R104, R75, R104 ;  /* 0x000000684b687221 */ /* 0x000fc40000000000 */
[----:B------:R1:W-:Y:S01]  /*3170*/  STG.E desc[UR6][R70.64+0x5c80], R33 ;  /* 0x005c802146007986 */ /* 0x0003e2000c101906 */
[----:B------:R-:W-:Y:S01]  /*3180*/  FADD R27, R72, R27 ;  /* 0x0000001b481b7221 */ /* 0x000fe20000000000 */
[----:B------:R-:W-:Y:S02]  /*3190*/  FMNMX R67, RZ, R67, !PT ;  /* 0x00000043ff437209 */ /* 0x000fe40007800000 */
[----:B------:R2:W-:Y:S01]  /*31a0*/  STG.E desc[UR6][R70.64+0x400], R79 ;  /* 0x0004004f46007986 */ /* 0x0005e2000c101906 */
[----:B------:R-:W-:Y:S02]  /*31b0*/  FMNMX R47, RZ, R47, !PT ;  /* 0x0000002fff2f7209 */ /* 0x000fe40007800000 */
[----:B0-----:R-:W-:Y:S01]  /*31c0*/  FMNMX R81, RZ, R98, !PT ;  /* 0x00000062ff517209 */ /* 0x001fe20007800000 */
[C---:B------:R-:W-:Y:S01]  /*31d0*/  FADD R61, R0.reuse, R61 ;  /* 0x0000003d003d7221 */ /* 0x040fe20000000000 */
[----:B------:R-:W-:Y:S01]  /*31e0*/  FADD R41, R0, R41 ;  /* 0x0000002900297221 */ /* 0x000fe20000000000 */
[----:B-1----:R-:W-:Y:S01]  /*31f0*/  FMNMX R33, RZ, R28, !PT ;  /* 0x0000001cff217209 */ /* 0x002fe20007800000 */
[----:B------:R-:W-:Y:S01]  /*3200*/  FADD R28, R72, R25 ;  /* 0x00000019481c7221 */ /* 0x000fe20000000000 */
[----:B------:R-:W-:Y:S01]  /*3210*/  FMNMX R25, RZ, R24, !PT ;  /* 0x00000018ff197209 */ /* 0x000fe20007800000 */
[----:B------:R0:W-:Y:S01]  /*3220*/  STG.E desc[UR6][R70.64+0x800], R81 ;  /* 0x0008005146007986 */ /* 0x0001e2000c101906 */
[----:B--2---:R-:W-:Y:S01]  /*3230*/  FMNMX R79, RZ, R96, !PT ;  /* 0x00000060ff4f7209 */ /* 0x004fe20007800000 */
[----:B------:R-:W-:Y:S01]  /*3240*/  FADD R102, R73, R102 ;  /* 0x0000006649667221 */ /* 0x000fe20000000000 */
[----:B------:R-:W-:Y:S01]  /*3250*/  FADD R58, R75, R58 ;  /* 0x0000003a4b3a7221 */ /* 0x000fe20000000000 */
[----:B------:R-:W-:Y:S01]  /*3260*/  FADD R78, R73, R78 ;  /* 0x0000004e494e7221 */ /* 0x000fe20000000000 */
[----:B------:R-:W-:Y:S01]  /*3270*/  FADD R38, R75, R38 ;  /* 0x000000264b267221 */ /* 0x000fe20000000000 */
[----:B------:R-:W-:Y:S01]  /*3280*/  FMNMX R27, RZ, R27, !PT ;  /* 0x0000001bff1b7209 */ /* 0x000fe20007800000 */
[C---:B------:R-:W-:Y:S01]  /*3290*/  FADD R16, R73.reuse, R16 ;  /* 0x0000001049107221 */ /* 0x040fe20000000000 */
[----:B0-----:R-:W-:Y:S01]  /*32a0*/  FMNMX R81, RZ, R104, !PT ;  /* 0x00000068ff517209 */ /* 0x001fe20007800000 */
[----:B------:R0:W-:Y:S01]  /*32b0*/  STG.E desc[UR6][R70.64+0x2484], R67 ;  /* 0x0024844346007986 */ /* 0x0001e2000c101906 */
[----:B------:R-:W-:-:S03]  /*32c0*/  FADD R110, R73, R110 ;  /* 0x0000006e496e7221 */ /* 0x000fc60000000000 */
[----:B------:R1:W-:Y:S01]  /*32d0*/  STG.E desc[UR6][R70.64+0x4284], R47 ;  /* 0x0042842f46007986 */ /* 0x0003e2000c101906 */
[C---:B------:R-:W-:Y:S01]  /*32e0*/  FADD R21, R0.reuse, R21 ;  /* 0x0000001500157221 */ /* 0x040fe20000000000 */
[----:B------:R-:W-:Y:S02]  /*32f0*/  FMNMX R77, RZ, R78, !PT ;  /* 0x0000004eff4d7209 */ /* 0x000fe40007800000 */
[----:B------:R2:W-:Y:S01]  /*3300*/  STG.E desc[UR6][R70.64+0x680], R79 ;  /* 0x0006804f46007986 */ /* 0x0005e2000c101906 */
[C---:B------:R-:W-:Y:S01]  /*3310*/  FADD R18, R75.reuse, R18 ;  /* 0x000000124b127221 */ /* 0x040fe20000000000 */
[----:B0-----:R-:W-:Y:S02]  /*3320*/  FMNMX R67, RZ, R61, !PT ;  /* 0x0000003dff437209 */ /* 0x001fe40007800000 */
[----:B------:R0:W-:Y:S01]  /*3330*/  STG.E desc[UR6][R70.64+0x6280], R25 ;  /* 0x0062801946007986 */ /* 0x0001e2000c101906 */
[----:B------:R-:W-:Y:S02]  /*3340*/  FMNMX R61, RZ, R58, !PT ;  /* 0x0000003aff3d7209 */ /* 0x000fe40007800000 */
[----:B-1----:R-:W-:Y:S01]  /*3350*/  FMNMX R47, RZ, R41, !PT ;  /* 0x00000029ff2f7209 */ /* 0x002fe20007800000 */
[----:B------:R1:W-:Y:S01]  /*3360*/  STG.E desc[UR6][R70.64+0x1e80], R81 ;  /* 0x001e805146007986 */ /* 0x0003e2000c101906 */
[----:B------:R-:W-:Y:S01]  /*3370*/  FMNMX R41, RZ, R38, !PT ;  /* 0x00000026ff297209 */ /* 0x000fe20007800000 */
[----:B------:R-:W-:Y:S01]  /*3380*/  FADD R108, R75, R108 ;  /* 0x0000006c4b6c7221 */ /* 0x000fe20000000000 */
[----:B--2---:R-:W-:Y:S01]  /*3390*/  FMNMX R79, RZ, R102, !PT ;  /* 0x00000066ff4f7209 */ /* 0x004fe20007800000 */
[C---:B------:R-:W-:Y:S01]  /*33a0*/  FADD R58, R0.reuse, R55 ;  /* 0x00000037003a7221 */ /* 0x040fe20000000000 */
[----:B------:R-:W-:Y:S01]  /*33b0*/  FADD R38, R0, R35 ;  /* 0x0000002300267221 */ /* 0x000fe20000000000 */
[----:B------:R-:W-:-:S02]  /*33c0*/  FMNMX R55, RZ, R56, !PT ;  /* 0x00000038ff377209 */ /* 0x000fc40007800000 */
[----:B0-----:R-:W-:Y:S01]  /*33d0*/  FMNMX R25, RZ, R16, !PT ;  /* 0x00000010ff197209 */ /* 0x001fe20007800000 */
[----:B------:R-:W-:Y:S01]  /*33e0*/  FADD R16, R72, R13 ;  /* 0x0000000d48107221 */ /* 0x000fe20000000000 */
[----:B------:R-:W-:Y:S01]  /*33f0*/  FMNMX R35, RZ, R36, !PT ;  /* 0x00000024ff237209 */ /* 0x000fe20007800000 */
[----:B------:R0:W-:Y:S01]  /*3400*/  STG.E desc[UR6][R70.64+0x6084], R27 ;  /* 0x0060841b46007986 */ /* 0x0001e2000c101906 */
[C---:B------:R-:W-:Y:S01]  /*3410*/  FADD R88, R75.reuse, R88 ;  /* 0x000000584b587221 */ /* 0x040fe20000000000 */
[----:B-1----:R-:W-:Y:S01]  /*3420*/  FMNMX R81, RZ, R110, !PT ;  /* 0x0000006eff517209 */ /* 0x002fe20007800000 */
[C---:B------:R-:W-:Y:S01]  /*3430*/  FADD R66, R75.reuse, R66 ;  /* 0x000000424b427221 */ /* 0x040fe20000000000 */
[C---:B------:R-:W-:Y:S01]  /*3440*/  FADD R46, R75.reuse, R46 ;  /* 0x0000002e4b2e7221 */ /* 0x040fe20000000000 */
[----:B------:R-:W-:Y:S01]  /*3450*/  FADD R26, R75, R26 ;  /* 0x0000001a4b1a7221 */ /* 0x000fe20000000000 */
[----:B------:R1:W-:Y:S01]  /*3460*/  STG.E desc[UR6][R70.64+0x1e00], R79 ;  /* 0x001e004f46007986 */ /* 0x0003e2000c101906 */
[----:B------:R-:W-:Y:S01]  /*3470*/  FADD R62, R73, R62 ;  /* 0x0000003e493e7221 */ /* 0x000fe20000000000 */
[----:B------:R-:W-:Y:S01]  /*3480*/  FADD R12, R75, R12 ;  /* 0x0000000c4b0c7221 */ /* 0x000fe20000000000 */
[C---:B------:R-:W-:Y:S01]  /*3490*/  FADD R42, R73.reuse, R42 ;  /* 0x0000002a492a7221 */ /* 0x040fe20000000000 */
[----:B0-----:R-:W-:Y:S01]  /*34a0*/  FMNMX R27, RZ, R21, !PT ;  /* 0x00000015ff1b7209 */ /* 0x001fe20007800000 */
[----:B------:R-:W-:Y:S01]  /*34b0*/  FADD R22, R73, R22 ;  /* 0x0000001649167221 */ /* 0x000fe20000000000 */
[----:B------:R-:W-:Y:S01]  /*34c0*/  FMNMX R21, RZ, R18, !PT ;  /* 0x00000012ff157209 */ /* 0x000fe20007800000 */
[----:B------:R0:W-:Y:S01]  /*34d0*/  STG.E desc[UR6][R70.64], R77 ;  /* 0x0000004d46007986 */ /* 0x0001e2000c101906 */
[----:B------:R-:W-:Y:S01]  /*34e0*/  FADD R18, R0, R15 ;  /* 0x0000000f00127221 */ /* 0x000fe20000000000 */
[----:B-1----:R-:W-:-:S02]  /*34f0*/  FMNMX R79, RZ, R108, !PT ;  /* 0x0000006cff4f7209 */ /* 0x002fc40007800000 */
[----:B------:R1:W-:Y:S01]  /*3500*/  STG.E desc[UR6][R70.64+0x2200], R81 ;  /* 0x0022005146007986 */ /* 0x0003e2000c101906 */
[----:B------:R-:W-:Y:S01]  /*3510*/  FMNMX R15, RZ, R16, !PT ;  /* 0x00000010ff0f7209 */ /* 0x000fe20007800000 */
[C---:B------:R-:W-:Y:S01]  /*3520*/  FADD R114, R73.reuse, R114 ;  /* 0x0000007249727221 */ /* 0x040fe20000000000 */
[----:B------:R-:W-:Y:S01]  /*3530*/  FADD R60, R73, R60 ;  /* 0x0000003c493c7221 */ /* 0x000fe20000000000 */
[----:B------:R-:W-:Y:S01]  /*3540*/  FADD R57, R0, R57 ;  /* 0x0000003900397221 */ /* 0x000fe20000000000 */
[----:B------:R2:W-:Y:S01]  /*3550*/  STG.E desc[UR6][R70.64+0x3e84], R55 ;  /* 0x003e843746007986 */ /* 0x0005e2000c101906 */
[----:B------:R-:W-:Y:S01]  /*3560*/  FADD R50, R75, R50 ;  /* 0x000000324b327221 */ /* 0x000fe20000000000 */
[----:B------:R-:W-:Y:S01]  /*3570*/  FADD R51, R72, R51 ;  /* 0x0000003348337221 */ /* 0x000fe20000000000 */
[----:B0-----:R-:W-:Y:S01]  /*3580*/  FMNMX R77, RZ, R88, !PT ;  /* 0x00000058ff4d7209 */ /* 0x001fe20007800000 */
[----:B------:R-:W-:Y:S01]  /*3590*/  FADD R40, R73, R40 ;  /* 0x0000002849287221 */ /* 0x000fe20000000000 */
[----:B------:R-:W-:Y:S01]  /*35a0*/  FADD R37, R0, R37 ;  /* 0x0000002500257221 */ /* 0x000fe20000000000 */
[----:B------:R0:W-:Y:S01]  /*35b0*/  STG.E desc[UR6][R70.64+0x5c84], R35 ;  /* 0x005c842346007986 */ /* 0x0001e2000c101906 */
[----:B------:R-:W-:Y:S01]  /*35c0*/  FADD R30, R75, R30 ;  /* 0x0000001e4b1e7221 */ /* 0x000fe20000000000 */
[----:B------:R-:W-:Y:S01]  /*35d0*/  FADD R31, R72, R31 ;  /* 0x0000001f481f7221 */ /* 0x000fe20000000000 */
[----:B------:R-:W-:Y:S01]  /*35e0*/  FADD R20, R73, R20 ;  /* 0x0000001449147221 */ /* 0x000fe20000000000 */
[----:B------:R-:W-:Y:S01]  /*35f0*/  FADD R17, R0, R17 ;  /* 0x0000001100117221 */ /* 0x000fe20000000000 */
[C---:B------:R-:W-:Y:S01]  /*3600*/  FADD R10, R75.reuse, R10 ;  /* 0x0000000a4b0a7221 */ /* 0x040fe20000000000 */
[----:B------:R-:W-:Y:S01]  /*3610*/  FADD R11, R72, R11 ;  /* 0x0000000b480b7221 */ /* 0x000fe20000000000 */
[----:B------:R-:W-:Y:S01]  /*3620*/  FADD R6, R75, R6 ;  /* 0x000000064b067221 */ /* 0x000fe20000000000 */
[----:B-1----:R-:W-:Y:S01]  /*3630*/  FMNMX R81, RZ, R66, !PT ;  /* 0x00000042ff517209 */ /* 0x002fe20007800000 */
[C---:B------:R-:W-:Y:S01]  /*3640*/  FADD R66, R0.reuse, R63 ;  /* 0x0000003f00427221 */ /* 0x040fe20000000000 */
[----:B--2---:R-:W-:Y:S01]  /*3650*/  FMNMX R55, RZ, R46, !PT ;  /* 0x0000002eff377209 */ /* 0x004fe20007800000 */
[C---:B------:R-:W-:Y:S01]  /*3660*/  FADD R94, R73.reuse, R94 ;  /* 0x0000005e495e7221 */ /* 0x040fe20000000000 */
[----:B0-----:R-:W-:Y:S01]  /*3670*/  FMNMX R35, RZ, R26, !PT ;  /* 0x0000001aff237209 */ /* 0x001fe20007800000 */
[C---:B------:R-:W-:Y:S01]  /*3680*/  FADD R46, R0.reuse, R43 ;  /* 0x0000002b002e7221 */ /* 0x040fe20000000000 */
[----:B------:R-:W-:Y:S01]  /*3690*/  FADD R26, R0, R23 ;  /* 0x00000017001a7221 */ /* 0x000fe20000000000 */
[----:B------:R-:W-:Y:S01]  /*36a0*/  FMNMX R63, RZ, R62, !PT ;  /* 0x0000003eff3f7209 */ /* 0x000fe20007800000 */
[----:B------:R0:W-:Y:S01]  /*36b0*/  STG.E desc[UR6][R70.64+0x2080], R79 ;  /* 0x0020804f46007986 */ /* 0x0001e2000c101906 */
[----:B------:R-:W-:Y:S01]  /*36c0*/  FMNMX R43, RZ, R42, !PT ;  /* 0x0000002aff2b7209 */ /* 0x000fe20007800000 */
[----:B------:R-:W-:Y:S01]  /*36d0*/  FADD R62, R72, R59 ;  /* 0x0000003b483e7221 */ /* 0x000fe20000000000 */
[----:B------:R-:W-:Y:S01]  /*36e0*/  FMNMX R23, RZ, R22, !PT ;  /* 0x00000016ff177209 */ /* 0x000fe20007800000 */
[----:B------:R-:W-:Y:S01]  /*36f0*/  FADD R52, R0, R49 ;  /* 0x0000003100347221 */ /* 0x000fe20000000000 */
[----:B------:R-:W-:Y:S01]  /*3700*/  FMNMX R13, RZ, R12, !PT ;  /* 0x0000000cff0d7209 */ /* 0x000fe20007800000 */
[----:B------:R-:W-:Y:S01]  /*3710*/  FADD R42, R72, R39 ;  /* 0x00000027482a7221 */ /* 0x000fe20000000000 */
[----:B------:R-:W-:Y:S01]  /*3720*/  FADD R32, R0, R29 ;  /* 0x0000001d00207221 */ /* 0x000fe20000000000 */
[----:B------:R-:W-:Y:S01]  /*3730*/  FADD R22, R72, R19 ;  /* 0x0000001348167221 */ /* 0x000fe20000000000 */
[----:B------:R1:W-:Y:S01]  /*3740*/  STG.E desc[UR6][R70.64+0x7a84], R15 ;  /* 0x007a840f46007986 */ /* 0x0003e2000c101906 */
[C---:B------:R-:W-:Y:S01]  /*3750*/  FADD R12, R0.reuse, R9 ;  /* 0x00000009000c7221 */ /* 0x040fe20000000000 */
[----:B------:R-:W-:Y:S01]  /*3760*/  FMNMX R59, RZ, R60, !PT ;  /* 0x0000003cff3b7209 */ /* 0x000fe20007800000 */
[C---:B------:R-:W-:Y:S01]  /*3770*/  FADD R84, R73.reuse, R84 ;  /* 0x0000005449547221 */ /* 0x040fe20000000000 */
[----:B------:R2:W-:Y:S01]  /*3780*/  STG.E desc[UR6][R70.64+0x280], R77 ;  /* 0x0002804d46007986 */ /* 0x0005e2000c101906 */
[----:B0-----:R-:W-:Y:S01]  /*3790*/  FMNMX R79, RZ, R114, !PT ;  /* 0x00000072ff4f7209 */ /* 0x001fe20007800000 */
[----:B------:R-:W-:Y:S01]  /*37a0*/  FADD R85, R0, R85 ;  /* 0x0000005500557221 */ /* 0x000fe20000000000 */
[----:B------:R-:W-:Y:S01]  /*37b0*/  FMNMX R57, RZ, R57, !PT ;  /* 0x00000039ff397209 */ /* 0x000fe20007800000 */
        /* <DEDUP_REMOVED lines=21> */
[----:B-1----:R-:W-:Y:S01]  /*3910*/  FMNMX R15, RZ, R6, !PT ;  /* 0x00000006ff0f7209 */ /* 0x002fe20007800000 */
[----:B------:R-:W-:Y:S01]  /*3920*/  FADD R111, R0, R111 ;  /* 0x0000006f006f7221 */ /* 0x000fe20000000000 */
[----:B--2---:R-:W-:Y:S01]  /*3930*/  FMNMX R77, RZ, R94, !PT ;  /* 0x0000005eff4d7209 */ /* 0x004fe20007800000 */
[----:B------:R-:W-:Y:S01]  /*3940*/  FADD R113, R72, R113 ;  /* 0x0000007148717221 */ /* 0x000fe20000000000 */
[----:B------:R-:W-:Y:S01]  /*3950*/  FADD R115, R0, R115 ;  /* 0x0000007300737221 */ /* 0x000fe20000000000 */
[C---:B------:R-:W-:Y:S01]  /*3960*/  FADD R54, R73.reuse, R54 ;  /* 0x0000003649367221 */ /* 0x040fe20000000000 */
[C---:B------:R-:W-:Y:S01]  /*3970*/  FADD R34, R73.reuse, R34 ;  /* 0x0000002249227221 */ /* 0x040fe20000000000 */
[C---:B------:R-:W-:Y:S01]  /*3980*/  FADD R14, R73.reuse, R14 ;  /* 0x0000000e490e7221 */ /* 0x040fe20000000000 */
[C---:B------:R-:W-:Y:S01]  /*3990*/  FADD R8, R73.reuse, R8 ;  /* 0x0000000849087221 */ /* 0x040fe20000000000 */
[----:B------:R-:W-:Y:S01]  /*39a0*/  FADD R7, R72, R7 ;  /* 0x0000000748077221 */ /* 0x000fe20000000000 */
[----:B------:R-:W-:Y:S01]  /*39b0*/  FADD R4, R73, R4 ;  /* 0x0000000449047221 */ /* 0x000fe20000000000 */
[----:B------:R-:W-:Y:S01]  /*39c0*/  FADD R6, R0, R5 ;  /* 0x0000000500067221 */ /* 0x000fe20000000000 */
[C---:B------:R-:W-:Y:S01]  /*39d0*/  FADD R68, R75.reuse, R68 ;  /* 0x000000444b447221 */ /* 0x040fe20000000000 */
[----:B------:R-:W-:Y:S01]  /*39e0*/  FADD R69, R72, R69 ;  /* 0x0000004548457221 */ /* 0x000fe20000000000 */
[----:B------:R-:W-:Y:S01]  /*39f0*/  FADD R100, R75, R100 ;  /* 0x000000644b647221 */ /* 0x000fe20000000000 */
[----:B------:R0:W-:Y:S01]  /*3a00*/  STG.E desc[UR6][R70.64+0x2400], R79 ;  /* 0x0024004f46007986 */ /* 0x0001e2000c101906 */
[----:B------:R-:W-:-:S02]  /*3a10*/  FMNMX R83, RZ, R82, !PT ;  /* 0x00000052ff537209 */ /* 0x000fc40007800000 */
[----:B------:R-:W-:Y:S01]  /*3a20*/  FMNMX R87, RZ, R84, !PT ;  /* 0x00000054ff577209 */ /* 0x000fe20007800000 */
[----:B------:R1:W-:Y:S01]  /*3a30*/  STG.E desc[UR6][R70.64+0x2600], R63 ;  /* 0x0026003f46007986 */ /* 0x0003e2000c101906 */
[----:B------:R-:W-:Y:S02]  /*3a40*/  FMNMX R85, RZ, R85, !PT ;  /* 0x00000055ff557209 */ /* 0x000fe40007800000 */
[----:B------:R-:W-:Y:S01]  /*3a50*/  FMNMX R89, RZ, R89, !PT ;  /* 0x00000059ff597209 */ /* 0x000fe20007800000 */
[----:B------:R2:W-:Y:S01]  /*3a60*/  STG.E desc[UR6][R70.64+0x3c00], R59 ;  /* 0x003c003b46007986 */ /* 0x0005e2000c101906 */
[----:B------:R-:W-:Y:S02]  /*3a70*/  FMNMX R91, RZ, R91, !PT ;  /* 0x0000005bff5b7209 */ /* 0x000fe40007800000 */
[----:B------:R-:W-:Y:S01]  /*3a80*/  FMNMX R93, RZ, R93, !PT ;  /* 0x0000005dff5d7209 */ /* 0x000fe20007800000 */
        /* <DEDUP_REMOVED lines=17> */
[----:B0-----:R-:W-:Y:S01]  /*3ba0*/  FMNMX R79, RZ, R76, !PT ;  /* 0x0000004cff4f7209 */ /* 0x001fe20007800000 */
[----:B------:R0:W-:Y:S01]  /*3bb0*/  STG.E desc[UR6][R70.64+0x5a80], R41 ;  /* 0x005a802946007986 */ /* 0x0001e2000c101906 */
[----:B-1----:R-:W-:-:S02]  /*3bc0*/  FMNMX R63, RZ, R62, !PT ;  /* 0x0000003eff3f7209 */ /* 0x002fc40007800000 */
[----:B--2---:R-:W-:Y:S01]  /*3bd0*/  FMNMX R59, RZ, R54, !PT ;  /* 0x00000036ff3b7209 */ /* 0x004fe20007800000 */
[----:B------:R1:W-:Y:S01]  /*3be0*/  STG.E desc[UR6][R70.64+0x5c04], R37 ;  /* 0x005c042546007986 */ /* 0x0003e2000c101906 */
[----:B---3--:R-:W-:Y:S02]  /*3bf0*/  FMNMX R61, RZ, R58, !PT ;  /* 0x0000003aff3d7209 */ /* 0x008fe40007800000 */
[----:B----4-:R-:W-:Y:S01]  /*3c00*/  FMNMX R57, RZ, R52, !PT ;  /* 0x00000034ff397209 */ /* 0x010fe20007800000 */
[----:B------:R2:W-:Y:S01]  /*3c10*/  STG.E desc[UR6][R70.64+0x5e80], R29 ;  /* 0x005e801d46007986 */ /* 0x0005e2000c101906 */
[----:B------:R-:W-:Y:S02]  /*3c20*/  FMNMX R49, RZ, R46, !PT ;  /* 0x0000002eff317209 */ /* 0x000fe40007800000 */
[----:B------:R-:W-:Y:S01]  /*3c30*/  FMNMX R51, RZ, R48, !PT ;  /* 0x00000030ff337209 */ /* 0x000fe20007800000 */
[----:B------:R3:W-:Y:S01]  /*3c40*/  STG.E desc[UR6][R70.64+0x5e84], R31 ;  /* 0x005e841f46007986 */ /* 0x0007e2000c101906 */
[----:B------:R-:W-:-:S02]  /*3c50*/  FMNMX R43, RZ, R42, !PT ;  /* 0x0000002aff2b7209 */ /* 0x000fc40007800000 */
[----:B------:R-:W-:Y:S01]  /*3c60*/  FMNMX R39, RZ, R34, !PT ;  /* 0x00000022ff277209 */ /* 0x000fe20007800000 */
[----:B------:R4:W-:Y:S01]  /*3c70*/  STG.E desc[UR6][R70.64+0x6200], R23 ;  /* 0x0062001746007986 */ /* 0x0009e2000c101906 */
[----:B0-----:R-:W-:Y:S02]  /*3c80*/  FMNMX R41, RZ, R38, !PT ;  /* 0x00000026ff297209 */ /* 0x001fe40007800000 */
[----:B-1----:R-:W-:Y:S01]  /*3c90*/  FMNMX R37, RZ, R32, !PT ;  /* 0x00000020ff257209 */ /* 0x002fe20007800000 */
[----:B------:R0:W-:Y:S01]  /*3ca0*/  STG.E desc[UR6][R70.64+0x7800], R19 ;  /* 0x0078001346007986 */ /* 0x0001e2000c101906 */
[----:B--2---:R-:W-:Y:S02]  /*3cb0*/  FMNMX R29, RZ, R26, !PT ;  /* 0x0000001aff1d7209 */ /* 0x004fe40007800000 */
[----:B------:R-:W-:Y:S01]  /*3cc0*/  FMNMX R7, RZ, R7, !PT ;  /* 0x00000007ff077209 */ /* 0x000fe20007800000 */
[----:B------:R1:W-:Y:S01]  /*3cd0*/  STG.E desc[UR6][R70.64+0x7880], R21 ;  /* 0x0078801546007986 */ /* 0x0003e2000c101906 */
[----:B---3--:R-:W-:-:S02]  /*3ce0*/  FMNMX R31, RZ, R28, !PT ;  /* 0x0000001cff1f7209 */ /* 0x008fc40007800000 */
[----:B------:R-:W-:Y:S01]  /*3cf0*/  FMNMX R5, RZ, R4, !PT ;  /* 0x00000004ff057209 */ /* 0x000fe20007800000 */
[----:B------:R2:W-:Y:S01]  /*3d00*/  STG.E desc[UR6][R70.64+0x7a04], R17 ;  /* 0x007a041146007986 */ /* 0x0005e2000c101906 */
[----:B----4-:R-:W-:Y:S02]  /*3d10*/  FMNMX R23, RZ, R22, !PT ;  /* 0x00000016ff177209 */ /* 0x010fe40007800000 */
[----:B------:R-:W-:Y:S01]  /*3d20*/  FMNMX R69, RZ, R69, !PT ;  /* 0x00000045ff457209 */ /* 0x000fe20007800000 */
[----:B------:R3:W-:Y:S01]  /*3d30*/  STG.E desc[UR6][R70.64+0x7a80], R13 ;  /* 0x007a800d46007986 */ /* 0x0007e2000c101906 */
[----:B0-----:R-:W-:-:S03]  /*3d40*/  FMNMX R19, RZ, R14, !PT ;  /* 0x0000000eff137209 */ /* 0x001fc60007800000 */
[----:B------:R0:W-:Y:S01]  /*3d50*/  STG.E desc[UR6][R70.64+0x7c80], R9 ;  /* 0x007c800946007986 */ /* 0x0001e2000c101906 */
[----:B-1----:R-:W-:-:S03]  /*3d60*/  FMNMX R21, RZ, R18, !PT ;  /* 0x00000012ff157209 */ /* 0x002fc60007800000 */
[----:B------:R1:W-:Y:S01]  /*3d70*/  STG.E desc[UR6][R70.64+0x7c84], R11 ;  /* 0x007c840b46007986 */ /* 0x0003e2000c101906 */
[----:B--2---:R-:W-:Y:S01]  /*3d80*/  FMNMX R17, RZ, R12, !PT ;  /* 0x0000000cff117209 */ /* 0x004fe20007800000 */
[----:B------:R-:W-:Y:S02]  /*3d90*/  FADD R106, R73, R106 ;  /* 0x0000006a496a7221 */ /* 0x000fe40000000000 */
[----:B------:R2:W-:Y:S01]  /*3da0*/  STG.E desc[UR6][R70.64+0x600], R77 ;  /* 0x0006004d46007986 */ /* 0x0005e2000c101906 */
[----:B---3--:R-:W-:Y:S02]  /*3db0*/  FMNMX R13, RZ, R8, !PT ;  /* 0x00000008ff0d7209 */ /* 0x008fe40007800000 */
[----:B0-----:R-:W-:Y:S02]  /*3dc0*/  FMNMX R9, RZ, R68, !PT ;  /* 0x00000044ff097209 */ /* 0x001fe40007800000 */
[----:B-1----:R-:W-:Y:S02]  /*3dd0*/  FMNMX R11, RZ, R6, !PT ;  /* 0x00000006ff0b7209 */ /* 0x002fe40007800000 */
[----:B--2---:R-:W-:Y:S01]  /*3de0*/  FMNMX R77, RZ, R100, !PT ;  /* 0x00000064ff4d7209 */ /* 0x004fe20007800000 */
[----:B------:R-:W-:Y:S01]  /*3df0*/  STG.E desc[UR6][R70.64+0x84], R83 ;  /* 0x0000845346007986 */ /* 0x000fe2000c101906 */
[----:B------:R-:W-:-:S03]  /*3e00*/  FADD R112, R75, R112 ;  /* 0x000000704b707221 */ /* 0x000fc60000000000 */
[----:B------:R-:W-:Y:S04]  /*3e10*/  STG.E desc[UR6][R70.64+0x200], R87 ;  /* 0x0002005746007986 */ /* 0x000fe8000c101906 */
        /* <DEDUP_REMOVED lines=50> */
[----:B------:R0:W-:Y:S02]  /*4140*/  STG.E desc[UR6][R70.64+0x880], R77 ;  /* 0x0008804d46007986 */ /* 0x0001e4000c101906 */
[----:B0-----:R-:W-:-:S05]  /*4150*/  FMNMX R77, RZ, R106, !PT ;  /* 0x0000006aff4d7209 */ /* 0x001fca0007800000 */
[----:B------:R0:W-:Y:S02]  /*4160*/  STG.E desc[UR6][R70.64+0x2000], R77 ;  /* 0x0020004d46007986 */ /* 0x0001e4000c101906 */
[----:B0-----:R-:W-:-:S05]  /*4170*/  FMNMX R77, RZ, R112, !PT ;  /* 0x00000070ff4d7209 */ /* 0x001fca0007800000 */
[----:B------:R0:W-:Y:S02]  /*4180*/  STG.E desc[UR6][R70.64+0x2280], R77 ;  /* 0x0022804d46007986 */ /* 0x0001e4000c101906 */
[----:B0-----:R-:W-:-:S05]  /*4190*/  FMNMX R77, RZ, R66, !PT ;  /* 0x00000042ff4d7209 */ /* 0x001fca0007800000 */
[----:B------:R0:W-:Y:S02]  /*41a0*/  STG.E desc[UR6][R70.64+0x2604], R77 ;  /* 0x0026044d46007986 */ /* 0x0001e4000c101906 */
[----:B0-----:R-:W-:Y:S01]  /*41b0*/  MOV R77, 0x1 ;  /* 0x00000001004d7802 */ /* 0x001fe20000000f00 */
[----:B------:R-:W-:Y:S06]  /*41c0*/  BRA.U UP1, `(.L_x_4) ;  /* 0xffffffe901687547 */ /* 0x000fec000b83ffff */
[----:B------:R-:W-:Y:S05]  /*41d0*/  EXIT ;  /* 0x000000000000794d */ /* 0x000fea0003800000 */
.L_x_5:
[----:B------:R-:W-:-:S00]  /*41e0*/  BRA `(.L_x_5) ;  /* 0xfffffffc00fc7947 */ /* 0x000fc0000383ffff */
[----:B------:R-:W-:-:S00]  /*41f0*/  NOP ;  /* 0x0000000000007918 */ /* 0x000fc00000000000 */
        /* <DEDUP_REMOVED lines=8> */
.L_x_6:


//--------------------- .nv.shared.my_kernel_kernel0 --------------------------
	.section	.nv.shared.my_kernel_kernel0,"aw",@nobits
	.sectionflags	@""
	.align	4
.nv.shared.my_kernel_kernel0:
	.zero		6160


//--------------------- .nv.shared.reserved.0     --------------------------
	.section	.nv.shared.reserved.0,"aw",@nobits
	.weak		__nv_reservedSMEM_offset_0_alias
	.size		__nv_reservedSMEM_offset_0_alias, 0, 64
	.other		__nv_reservedSMEM_offset_0_alias,@"STO_CUDA_RESERVED_SHARED STV_DEFAULT"
__nv_reservedSMEM_offset_0_alias:
	.zero		0
	.zero		64


//--------------------- .nv.constant0.my_kernel_kernel0 --------------------------
	.section	.nv.constant0.my_kernel_kernel0,"a",@progbits
	.sectionflags	@""
	.align	4
.nv.constant0.my_kernel_kernel0:
	.zero		928


//--------------------- SYMBOLS --------------------------

	.type		.nv.reservedSmem.offset0,@object
	.size		.nv.reservedSmem.offset0,0x4
	.type		.nv.reservedSmem.cap,@object
	.size		.nv.reservedSmem.cap,0x4
